//
// Generated by NVIDIA NVVM Compiler
//
// Compiler Build ID: CL-36424714
// Cuda compilation tools, release 13.0, V13.0.88
// Based on NVVM 20.0.0
//

.version 9.0
.target sm_100
.address_size 64

	// .globl	_Z18powertime_originalP6float2Pfjjj
.global .align 4 .f32 fftfactor = 0f3A800000;
.global .align 1 .b8 _ZN34_INTERNAL_7cce4365_4_k_cu_9b29fc274cuda3std3__45__cpo5beginE[1];
.global .align 1 .b8 _ZN34_INTERNAL_7cce4365_4_k_cu_9b29fc274cuda3std3__45__cpo3endE[1];
.global .align 1 .b8 _ZN34_INTERNAL_7cce4365_4_k_cu_9b29fc274cuda3std3__45__cpo6cbeginE[1];
.global .align 1 .b8 _ZN34_INTERNAL_7cce4365_4_k_cu_9b29fc274cuda3std3__45__cpo4cendE[1];
.global .align 1 .b8 _ZN34_INTERNAL_7cce4365_4_k_cu_9b29fc274cuda3std3__45__cpo6rbeginE[1];
.global .align 1 .b8 _ZN34_INTERNAL_7cce4365_4_k_cu_9b29fc274cuda3std3__45__cpo4rendE[1];
.global .align 1 .b8 _ZN34_INTERNAL_7cce4365_4_k_cu_9b29fc274cuda3std3__45__cpo7crbeginE[1];
.global .align 1 .b8 _ZN34_INTERNAL_7cce4365_4_k_cu_9b29fc274cuda3std3__45__cpo5crendE[1];
.global .align 1 .b8 _ZN34_INTERNAL_7cce4365_4_k_cu_9b29fc274cuda3std3__436_GLOBAL__N__7cce4365_4_k_cu_9b29fc276ignoreE[1];
.global .align 1 .b8 _ZN34_INTERNAL_7cce4365_4_k_cu_9b29fc274cuda3std3__419piecewise_constructE[1];
.global .align 1 .b8 _ZN34_INTERNAL_7cce4365_4_k_cu_9b29fc274cuda3std3__48in_placeE[1];
.global .align 1 .b8 _ZN34_INTERNAL_7cce4365_4_k_cu_9b29fc274cuda3std3__420unreachable_sentinelE[1];
.global .align 1 .b8 _ZN34_INTERNAL_7cce4365_4_k_cu_9b29fc274cuda3std3__47nulloptE[1];
.global .align 1 .b8 _ZN34_INTERNAL_7cce4365_4_k_cu_9b29fc274cuda3std3__48unexpectE[1];
.global .align 1 .b8 _ZN34_INTERNAL_7cce4365_4_k_cu_9b29fc274cuda3std6ranges3__45__cpo4swapE[1];
.global .align 1 .b8 _ZN34_INTERNAL_7cce4365_4_k_cu_9b29fc274cuda3std6ranges3__45__cpo9iter_moveE[1];
.global .align 1 .b8 _ZN34_INTERNAL_7cce4365_4_k_cu_9b29fc274cuda3std6ranges3__45__cpo5beginE[1];
.global .align 1 .b8 _ZN34_INTERNAL_7cce4365_4_k_cu_9b29fc274cuda3std6ranges3__45__cpo3endE[1];
.global .align 1 .b8 _ZN34_INTERNAL_7cce4365_4_k_cu_9b29fc274cuda3std6ranges3__45__cpo6cbeginE[1];
.global .align 1 .b8 _ZN34_INTERNAL_7cce4365_4_k_cu_9b29fc274cuda3std6ranges3__45__cpo4cendE[1];
.global .align 1 .b8 _ZN34_INTERNAL_7cce4365_4_k_cu_9b29fc274cuda3std6ranges3__45__cpo7advanceE[1];
.global .align 1 .b8 _ZN34_INTERNAL_7cce4365_4_k_cu_9b29fc274cuda3std6ranges3__45__cpo9iter_swapE[1];
.global .align 1 .b8 _ZN34_INTERNAL_7cce4365_4_k_cu_9b29fc274cuda3std6ranges3__45__cpo4nextE[1];
.global .align 1 .b8 _ZN34_INTERNAL_7cce4365_4_k_cu_9b29fc274cuda3std6ranges3__45__cpo4prevE[1];
.global .align 1 .b8 _ZN34_INTERNAL_7cce4365_4_k_cu_9b29fc274cuda3std6ranges3__45__cpo4dataE[1];
.global .align 1 .b8 _ZN34_INTERNAL_7cce4365_4_k_cu_9b29fc274cuda3std6ranges3__45__cpo5cdataE[1];
.global .align 1 .b8 _ZN34_INTERNAL_7cce4365_4_k_cu_9b29fc274cuda3std6ranges3__45__cpo4sizeE[1];
.global .align 1 .b8 _ZN34_INTERNAL_7cce4365_4_k_cu_9b29fc274cuda3std6ranges3__45__cpo5ssizeE[1];
.global .align 1 .b8 _ZN34_INTERNAL_7cce4365_4_k_cu_9b29fc274cuda3std6ranges3__45__cpo8distanceE[1];
.global .align 1 .b8 _ZN34_INTERNAL_7cce4365_4_k_cu_9b29fc276thrust24THRUST_300001_SM_1000_NS8cuda_cub3parE[1];
.global .align 1 .b8 _ZN34_INTERNAL_7cce4365_4_k_cu_9b29fc276thrust24THRUST_300001_SM_1000_NS8cuda_cub10par_nosyncE[1];
.global .align 1 .b8 _ZN34_INTERNAL_7cce4365_4_k_cu_9b29fc276thrust24THRUST_300001_SM_1000_NS6system6detail10sequential3seqE[1];
.global .align 1 .b8 _ZN34_INTERNAL_7cce4365_4_k_cu_9b29fc276thrust24THRUST_300001_SM_1000_NS12placeholders2_1E[1];
.global .align 1 .b8 _ZN34_INTERNAL_7cce4365_4_k_cu_9b29fc276thrust24THRUST_300001_SM_1000_NS12placeholders2_2E[1];
.global .align 1 .b8 _ZN34_INTERNAL_7cce4365_4_k_cu_9b29fc276thrust24THRUST_300001_SM_1000_NS12placeholders2_3E[1];
.global .align 1 .b8 _ZN34_INTERNAL_7cce4365_4_k_cu_9b29fc276thrust24THRUST_300001_SM_1000_NS12placeholders2_4E[1];
.global .align 1 .b8 _ZN34_INTERNAL_7cce4365_4_k_cu_9b29fc276thrust24THRUST_300001_SM_1000_NS12placeholders2_5E[1];
.global .align 1 .b8 _ZN34_INTERNAL_7cce4365_4_k_cu_9b29fc276thrust24THRUST_300001_SM_1000_NS12placeholders2_6E[1];
.global .align 1 .b8 _ZN34_INTERNAL_7cce4365_4_k_cu_9b29fc276thrust24THRUST_300001_SM_1000_NS12placeholders2_7E[1];
.global .align 1 .b8 _ZN34_INTERNAL_7cce4365_4_k_cu_9b29fc276thrust24THRUST_300001_SM_1000_NS12placeholders2_8E[1];
.global .align 1 .b8 _ZN34_INTERNAL_7cce4365_4_k_cu_9b29fc276thrust24THRUST_300001_SM_1000_NS12placeholders2_9E[1];
.global .align 1 .b8 _ZN34_INTERNAL_7cce4365_4_k_cu_9b29fc276thrust24THRUST_300001_SM_1000_NS12placeholders3_10E[1];
.global .align 1 .b8 _ZN34_INTERNAL_7cce4365_4_k_cu_9b29fc276thrust24THRUST_300001_SM_1000_NS3seqE[1];

.visible .entry _Z18powertime_originalP6float2Pfjjj(
	.param .u64 .ptr .align 1 _Z18powertime_originalP6float2Pfjjj_param_0,
	.param .u64 .ptr .align 1 _Z18powertime_originalP6float2Pfjjj_param_1,
	.param .u32 _Z18powertime_originalP6float2Pfjjj_param_2,
	.param .u32 _Z18powertime_originalP6float2Pfjjj_param_3,
	.param .u32 _Z18powertime_originalP6float2Pfjjj_param_4
)
{
	.reg .pred 	%p<9>;
	.reg .b32 	%r<72>;
	.reg .b32 	%f<86>;
	.reg .b64 	%rd<61>;

	ld.param.u64 	%rd7, [_Z18powertime_originalP6float2Pfjjj_param_0];
	ld.param.u64 	%rd8, [_Z18powertime_originalP6float2Pfjjj_param_1];
	ld.param.u32 	%r22, [_Z18powertime_originalP6float2Pfjjj_param_2];
	ld.param.u32 	%r23, [_Z18powertime_originalP6float2Pfjjj_param_3];
	ld.param.u32 	%r24, [_Z18powertime_originalP6float2Pfjjj_param_4];
	cvta.to.global.u64 	%rd1, %rd7;
	cvta.to.global.u64 	%rd2, %rd8;
	cvt.rn.f32.u32 	%f4, %r23;
	rcp.rn.f32 	%f1, %f4;
	setp.eq.s32 	%p1, %r24, 0;
	@%p1 bra 	$L__BB0_14;
	mov.u32 	%r1, %ctaid.x;
	mov.u32 	%r2, %tid.x;
	mad.lo.s32 	%r3, %r1, 189, %r2;
	setp.ne.s32 	%p2, %r23, 0;
	ld.global.nc.f32 	%f2, [fftfactor];
	add.f32 	%f3, %f2, %f2;
	@%p2 bra 	$L__BB0_4;
	mov.b32 	%r66, 0;
$L__BB0_3:
	mad.lo.s32 	%r43, %r66, 9072, %r3;
	mul.wide.s32 	%rd17, %r43, 4;
	add.s64 	%rd18, %rd2, %rd17;
	mov.b32 	%r44, 0;
	st.global.u32 	[%rd18], %r44;
	add.s32 	%r45, %r43, %r22;
	mul.wide.u32 	%rd19, %r45, 4;
	add.s64 	%rd20, %rd2, %rd19;
	st.global.u32 	[%rd20], %r44;
	add.s32 	%r46, %r45, %r22;
	mul.wide.u32 	%rd21, %r46, 4;
	add.s64 	%rd22, %rd2, %rd21;
	st.global.u32 	[%rd22], %r44;
	add.s32 	%r47, %r46, %r22;
	mul.wide.u32 	%rd23, %r47, 4;
	add.s64 	%rd24, %rd2, %rd23;
	st.global.u32 	[%rd24], %r44;
	st.global.u32 	[%rd18+108], %r44;
	add.s32 	%r48, %r45, 27;
	mul.wide.u32 	%rd25, %r48, 4;
	add.s64 	%rd26, %rd2, %rd25;
	st.global.u32 	[%rd26], %r44;
	add.s32 	%r49, %r46, 27;
	mul.wide.u32 	%rd27, %r49, 4;
	add.s64 	%rd28, %rd2, %rd27;
	st.global.u32 	[%rd28], %r44;
	add.s32 	%r50, %r47, 27;
	mul.wide.u32 	%rd29, %r50, 4;
	add.s64 	%rd30, %rd2, %rd29;
	st.global.u32 	[%rd30], %r44;
	st.global.u32 	[%rd18+216], %r44;
	add.s32 	%r51, %r45, 54;
	mul.wide.u32 	%rd31, %r51, 4;
	add.s64 	%rd32, %rd2, %rd31;
	st.global.u32 	[%rd32], %r44;
	add.s32 	%r52, %r46, 54;
	mul.wide.u32 	%rd33, %r52, 4;
	add.s64 	%rd34, %rd2, %rd33;
	st.global.u32 	[%rd34], %r44;
	add.s32 	%r53, %r47, 54;
	mul.wide.u32 	%rd35, %r53, 4;
	add.s64 	%rd36, %rd2, %rd35;
	st.global.u32 	[%rd36], %r44;
	st.global.u32 	[%rd18+324], %r44;
	add.s32 	%r54, %r45, 81;
	mul.wide.u32 	%rd37, %r54, 4;
	add.s64 	%rd38, %rd2, %rd37;
	st.global.u32 	[%rd38], %r44;
	add.s32 	%r55, %r46, 81;
	mul.wide.u32 	%rd39, %r55, 4;
	add.s64 	%rd40, %rd2, %rd39;
	st.global.u32 	[%rd40], %r44;
	add.s32 	%r56, %r47, 81;
	mul.wide.u32 	%rd41, %r56, 4;
	add.s64 	%rd42, %rd2, %rd41;
	st.global.u32 	[%rd42], %r44;
	st.global.u32 	[%rd18+432], %r44;
	add.s32 	%r57, %r45, 108;
	mul.wide.u32 	%rd43, %r57, 4;
	add.s64 	%rd44, %rd2, %rd43;
	st.global.u32 	[%rd44], %r44;
	add.s32 	%r58, %r46, 108;
	mul.wide.u32 	%rd45, %r58, 4;
	add.s64 	%rd46, %rd2, %rd45;
	st.global.u32 	[%rd46], %r44;
	add.s32 	%r59, %r47, 108;
	mul.wide.u32 	%rd47, %r59, 4;
	add.s64 	%rd48, %rd2, %rd47;
	st.global.u32 	[%rd48], %r44;
	st.global.u32 	[%rd18+540], %r44;
	add.s32 	%r60, %r45, 135;
	mul.wide.u32 	%rd49, %r60, 4;
	add.s64 	%rd50, %rd2, %rd49;
	st.global.u32 	[%rd50], %r44;
	add.s32 	%r61, %r46, 135;
	mul.wide.u32 	%rd51, %r61, 4;
	add.s64 	%rd52, %rd2, %rd51;
	st.global.u32 	[%rd52], %r44;
	add.s32 	%r62, %r47, 135;
	mul.wide.u32 	%rd53, %r62, 4;
	add.s64 	%rd54, %rd2, %rd53;
	st.global.u32 	[%rd54], %r44;
	st.global.u32 	[%rd18+648], %r44;
	add.s32 	%r63, %r45, 162;
	mul.wide.u32 	%rd55, %r63, 4;
	add.s64 	%rd56, %rd2, %rd55;
	st.global.u32 	[%rd56], %r44;
	add.s32 	%r64, %r46, 162;
	mul.wide.u32 	%rd57, %r64, 4;
	add.s64 	%rd58, %rd2, %rd57;
	st.global.u32 	[%rd58], %r44;
	add.s32 	%r65, %r47, 162;
	mul.wide.u32 	%rd59, %r65, 4;
	add.s64 	%rd60, %rd2, %rd59;
	st.global.u32 	[%rd60], %r44;
	add.s32 	%r66, %r66, 1;
	setp.eq.s32 	%p8, %r66, %r24;
	@%p8 bra 	$L__BB0_14;
	bra.uni 	$L__BB0_3;
$L__BB0_4:
	and.b32  	%r4, %r23, 1;
	and.b32  	%r5, %r23, -2;
	neg.s32 	%r6, %r5;
	mul.lo.s32 	%r7, %r1, 7;
	mov.b32 	%r67, 0;
$L__BB0_5:
	mul.lo.s32 	%r11, %r67, 86016;
	mov.b32 	%r68, 0;
$L__BB0_6:
	setp.eq.s32 	%p3, %r23, 1;
	mad.lo.s32 	%r28, %r67, 9072, %r3;
	mad.lo.s32 	%r29, %r68, 27, %r28;
	mul.wide.s32 	%rd9, %r29, 4;
	add.s64 	%rd3, %rd2, %rd9;
	mov.b32 	%r71, 0;
	st.global.u32 	[%rd3], %r71;
	add.s32 	%r30, %r29, %r22;
	mul.wide.u32 	%rd10, %r30, 4;
	add.s64 	%rd4, %rd2, %rd10;
	st.global.u32 	[%rd4], %r71;
	add.s32 	%r31, %r30, %r22;
	mul.wide.u32 	%rd11, %r31, 4;
	add.s64 	%rd5, %rd2, %rd11;
	st.global.u32 	[%rd5], %r71;
	add.s32 	%r32, %r31, %r22;
	mul.wide.u32 	%rd12, %r32, 4;
	add.s64 	%rd6, %rd2, %rd12;
	st.global.u32 	[%rd6], %r71;
	@%p3 bra 	$L__BB0_10;
	shl.b32 	%r33, %r68, 8;
	mov.u32 	%r34, %ctaid.x;
	mad.lo.s32 	%r35, %r34, 1792, %r2;
	add.s32 	%r36, %r35, %r11;
	add.s32 	%r69, %r36, %r33;
	mov.u32 	%r70, %r6;
$L__BB0_8:
	mul.wide.s32 	%rd13, %r69, 8;
	add.s64 	%rd14, %rd1, %rd13;
	ld.global.nc.v2.f32 	{%f5, %f6}, [%rd14];
	mul.f32 	%f7, %f6, %f6;
	fma.rn.f32 	%f8, %f5, %f5, %f7;
	mul.f32 	%f9, %f2, %f8;
	ld.global.nc.f32 	%f10, [%rd14+1024];
	ld.global.nc.f32 	%f11, [%rd14+1028];
	mul.f32 	%f12, %f11, %f11;
	fma.rn.f32 	%f13, %f10, %f10, %f12;
	mul.f32 	%f14, %f2, %f13;
	add.f32 	%f15, %f9, %f14;
	ld.global.f32 	%f16, [%rd3];
	fma.rn.f32 	%f17, %f1, %f15, %f16;
	st.global.f32 	[%rd3], %f17;
	sub.f32 	%f18, %f9, %f14;
	ld.global.f32 	%f19, [%rd4];
	fma.rn.f32 	%f20, %f1, %f18, %f19;
	st.global.f32 	[%rd4], %f20;
	mul.f32 	%f21, %f6, %f11;
	fma.rn.f32 	%f22, %f5, %f10, %f21;
	mul.f32 	%f23, %f3, %f22;
	ld.global.f32 	%f24, [%rd5];
	fma.rn.f32 	%f25, %f1, %f23, %f24;
	st.global.f32 	[%rd5], %f25;
	mul.f32 	%f26, %f5, %f11;
	mul.f32 	%f27, %f6, %f10;
	sub.f32 	%f28, %f26, %f27;
	mul.f32 	%f29, %f3, %f28;
	ld.global.f32 	%f30, [%rd6];
	fma.rn.f32 	%f31, %f1, %f29, %f30;
	st.global.f32 	[%rd6], %f31;
	ld.global.nc.v2.f32 	{%f32, %f33}, [%rd14+256];
	mul.f32 	%f34, %f33, %f33;
	fma.rn.f32 	%f35, %f32, %f32, %f34;
	mul.f32 	%f36, %f2, %f35;
	ld.global.nc.f32 	%f37, [%rd14+1280];
	ld.global.nc.f32 	%f38, [%rd14+1284];
	mul.f32 	%f39, %f38, %f38;
	fma.rn.f32 	%f40, %f37, %f37, %f39;
	mul.f32 	%f41, %f2, %f40;
	add.f32 	%f42, %f36, %f41;
	ld.global.f32 	%f43, [%rd3];
	fma.rn.f32 	%f44, %f1, %f42, %f43;
	st.global.f32 	[%rd3], %f44;
	sub.f32 	%f45, %f36, %f41;
	ld.global.f32 	%f46, [%rd4];
	fma.rn.f32 	%f47, %f1, %f45, %f46;
	st.global.f32 	[%rd4], %f47;
	mul.f32 	%f48, %f33, %f38;
	fma.rn.f32 	%f49, %f32, %f37, %f48;
	mul.f32 	%f50, %f3, %f49;
	ld.global.f32 	%f51, [%rd5];
	fma.rn.f32 	%f52, %f1, %f50, %f51;
	st.global.f32 	[%rd5], %f52;
	mul.f32 	%f53, %f32, %f38;
	mul.f32 	%f54, %f33, %f37;
	sub.f32 	%f55, %f53, %f54;
	mul.f32 	%f56, %f3, %f55;
	ld.global.f32 	%f57, [%rd6];
	fma.rn.f32 	%f58, %f1, %f56, %f57;
	st.global.f32 	[%rd6], %f58;
	add.s32 	%r70, %r70, 2;
	add.s32 	%r69, %r69, 64;
	setp.ne.s32 	%p4, %r70, 0;
	@%p4 bra 	$L__BB0_8;
	shl.b32 	%r71, %r5, 5;
$L__BB0_10:
	setp.eq.s32 	%p5, %r4, 0;
	@%p5 bra 	$L__BB0_12;
	add.s32 	%r37, %r71, %r2;
	add.s32 	%r38, %r68, %r7;
	shl.b32 	%r39, %r38, 8;
	add.s32 	%r40, %r39, %r11;
	add.s32 	%r41, %r37, %r40;
	mul.wide.s32 	%rd15, %r41, 8;
	add.s64 	%rd16, %rd1, %rd15;
	ld.global.nc.v2.f32 	{%f59, %f60}, [%rd16];
	mul.f32 	%f61, %f60, %f60;
	fma.rn.f32 	%f62, %f59, %f59, %f61;
	mul.f32 	%f63, %f2, %f62;
	ld.global.nc.f32 	%f64, [%rd16+1024];
	ld.global.nc.f32 	%f65, [%rd16+1028];
	mul.f32 	%f66, %f65, %f65;
	fma.rn.f32 	%f67, %f64, %f64, %f66;
	mul.f32 	%f68, %f2, %f67;
	add.f32 	%f69, %f63, %f68;
	ld.global.f32 	%f70, [%rd3];
	fma.rn.f32 	%f71, %f1, %f69, %f70;
	st.global.f32 	[%rd3], %f71;
	sub.f32 	%f72, %f63, %f68;
	ld.global.f32 	%f73, [%rd4];
	fma.rn.f32 	%f74, %f1, %f72, %f73;
	st.global.f32 	[%rd4], %f74;
	mul.f32 	%f75, %f60, %f65;
	fma.rn.f32 	%f76, %f59, %f64, %f75;
	mul.f32 	%f77, %f3, %f76;
	ld.global.f32 	%f78, [%rd5];
	fma.rn.f32 	%f79, %f1, %f77, %f78;
	st.global.f32 	[%rd5], %f79;
	mul.f32 	%f80, %f59, %f65;
	mul.f32 	%f81, %f60, %f64;
	sub.f32 	%f82, %f80, %f81;
	mul.f32 	%f83, %f3, %f82;
	ld.global.f32 	%f84, [%rd6];
	fma.rn.f32 	%f85, %f1, %f83, %f84;
	st.global.f32 	[%rd6], %f85;
$L__BB0_12:
	add.s32 	%r68, %r68, 1;
	setp.ne.s32 	%p6, %r68, 7;
	@%p6 bra 	$L__BB0_6;
	add.s32 	%r67, %r67, 1;
	setp.ne.s32 	%p7, %r67, %r24;
	@%p7 bra 	$L__BB0_5;
$L__BB0_14:
	ret;

}
	// .globl	_Z13powertime_newP6float2Pfjjjjj
.visible .entry _Z13powertime_newP6float2Pfjjjjj(
	.param .u64 .ptr .align 1 _Z13powertime_newP6float2Pfjjjjj_param_0,
	.param .u64 .ptr .align 1 _Z13powertime_newP6float2Pfjjjjj_param_1,
	.param .u32 _Z13powertime_newP6float2Pfjjjjj_param_2,
	.param .u32 _Z13powertime_newP6float2Pfjjjjj_param_3,
	.param .u32 _Z13powertime_newP6float2Pfjjjjj_param_4,
	.param .u32 _Z13powertime_newP6float2Pfjjjjj_param_5,
	.param .u32 _Z13powertime_newP6float2Pfjjjjj_param_6
)
{
	.reg .pred 	%p<26>;
	.reg .b32 	%r<185>;
	.reg .b32 	%f<102>;
	.reg .b64 	%rd<73>;

	ld.param.u64 	%rd3, [_Z13powertime_newP6float2Pfjjjjj_param_0];
	ld.param.u64 	%rd4, [_Z13powertime_newP6float2Pfjjjjj_param_1];
	ld.param.u32 	%r91, [_Z13powertime_newP6float2Pfjjjjj_param_2];
	ld.param.u32 	%r92, [_Z13powertime_newP6float2Pfjjjjj_param_3];
	ld.param.u32 	%r93, [_Z13powertime_newP6float2Pfjjjjj_param_4];
	ld.param.u32 	%r94, [_Z13powertime_newP6float2Pfjjjjj_param_5];
	ld.param.u32 	%r95, [_Z13powertime_newP6float2Pfjjjjj_param_6];
	cvta.to.global.u64 	%rd1, %rd3;
	cvta.to.global.u64 	%rd2, %rd4;
	mov.u32 	%r1, %tid.x;
	and.b32  	%r2, %r1, 31;
	setp.ge.u32 	%p1, %r2, %r93;
	@%p1 bra 	$L__BB1_38;
	shr.u32 	%r167, %r1, 5;
	mov.u32 	%r96, %ctaid.x;
	mul.lo.s32 	%r4, %r91, %r96;
	setp.ge.u32 	%p2, %r167, %r91;
	@%p2 bra 	$L__BB1_38;
	setp.ne.s32 	%p3, %r94, 0;
	@%p3 bra 	$L__BB1_14;
	not.b32 	%r126, %r167;
	add.s32 	%r5, %r91, %r126;
	shr.u32 	%r127, %r5, 5;
	add.s32 	%r6, %r127, 1;
	and.b32  	%r7, %r6, 7;
	setp.lt.u32 	%p19, %r5, 224;
	@%p19 bra 	$L__BB1_6;
	add.s32 	%r128, %r167, %r4;
	add.s32 	%r129, %r128, 32;
	mad.lo.s32 	%r165, %r93, %r129, %r2;
	shl.b32 	%r9, %r93, 8;
	add.s32 	%r130, %r128, 64;
	mad.lo.s32 	%r164, %r93, %r130, %r2;
	add.s32 	%r131, %r128, 96;
	mad.lo.s32 	%r163, %r93, %r131, %r2;
	add.s32 	%r132, %r128, 128;
	mad.lo.s32 	%r162, %r93, %r132, %r2;
	add.s32 	%r133, %r128, 160;
	mad.lo.s32 	%r161, %r93, %r133, %r2;
	add.s32 	%r134, %r128, 192;
	mad.lo.s32 	%r160, %r93, %r134, %r2;
	add.s32 	%r135, %r128, 224;
	mad.lo.s32 	%r159, %r93, %r135, %r2;
	mad.lo.s32 	%r158, %r93, %r128, %r2;
	and.b32  	%r136, %r6, 268435448;
	neg.s32 	%r157, %r136;
$L__BB1_5:
	.pragma "nounroll";
	mul.wide.s32 	%rd43, %r158, 4;
	add.s64 	%rd44, %rd2, %rd43;
	mov.b32 	%r137, 0;
	st.global.u32 	[%rd44], %r137;
	mul.wide.s32 	%rd45, %r165, 4;
	add.s64 	%rd46, %rd2, %rd45;
	st.global.u32 	[%rd46], %r137;
	mul.wide.s32 	%rd47, %r164, 4;
	add.s64 	%rd48, %rd2, %rd47;
	st.global.u32 	[%rd48], %r137;
	mul.wide.s32 	%rd49, %r163, 4;
	add.s64 	%rd50, %rd2, %rd49;
	st.global.u32 	[%rd50], %r137;
	mul.wide.s32 	%rd51, %r162, 4;
	add.s64 	%rd52, %rd2, %rd51;
	st.global.u32 	[%rd52], %r137;
	mul.wide.s32 	%rd53, %r161, 4;
	add.s64 	%rd54, %rd2, %rd53;
	st.global.u32 	[%rd54], %r137;
	mul.wide.s32 	%rd55, %r160, 4;
	add.s64 	%rd56, %rd2, %rd55;
	st.global.u32 	[%rd56], %r137;
	mul.wide.s32 	%rd57, %r159, 4;
	add.s64 	%rd58, %rd2, %rd57;
	st.global.u32 	[%rd58], %r137;
	add.s32 	%r167, %r167, 256;
	add.s32 	%r165, %r165, %r9;
	add.s32 	%r164, %r164, %r9;
	add.s32 	%r163, %r163, %r9;
	add.s32 	%r162, %r162, %r9;
	add.s32 	%r161, %r161, %r9;
	add.s32 	%r160, %r160, %r9;
	add.s32 	%r159, %r159, %r9;
	add.s32 	%r158, %r158, %r9;
	add.s32 	%r157, %r157, 8;
	setp.ne.s32 	%p20, %r157, 0;
	@%p20 bra 	$L__BB1_5;
$L__BB1_6:
	setp.eq.s32 	%p21, %r7, 0;
	@%p21 bra 	$L__BB1_38;
	setp.lt.u32 	%p22, %r7, 4;
	@%p22 bra 	$L__BB1_9;
	add.s32 	%r138, %r167, %r4;
	mad.lo.s32 	%r139, %r138, %r93, %r2;
	mul.wide.s32 	%rd59, %r139, 4;
	add.s64 	%rd60, %rd2, %rd59;
	mov.b32 	%r140, 0;
	st.global.u32 	[%rd60], %r140;
	add.s32 	%r141, %r138, 32;
	mad.lo.s32 	%r142, %r141, %r93, %r2;
	mul.wide.s32 	%rd61, %r142, 4;
	add.s64 	%rd62, %rd2, %rd61;
	st.global.u32 	[%rd62], %r140;
	add.s32 	%r143, %r138, 64;
	mad.lo.s32 	%r144, %r143, %r93, %r2;
	mul.wide.s32 	%rd63, %r144, 4;
	add.s64 	%rd64, %rd2, %rd63;
	st.global.u32 	[%rd64], %r140;
	add.s32 	%r145, %r138, 96;
	mad.lo.s32 	%r146, %r145, %r93, %r2;
	mul.wide.s32 	%rd65, %r146, 4;
	add.s64 	%rd66, %rd2, %rd65;
	st.global.u32 	[%rd66], %r140;
	add.s32 	%r167, %r167, 128;
$L__BB1_9:
	and.b32  	%r147, %r6, 3;
	setp.eq.s32 	%p23, %r147, 0;
	@%p23 bra 	$L__BB1_38;
	setp.eq.s32 	%p24, %r147, 1;
	@%p24 bra 	$L__BB1_12;
	add.s32 	%r148, %r167, %r4;
	mad.lo.s32 	%r149, %r148, %r93, %r2;
	mul.wide.s32 	%rd67, %r149, 4;
	add.s64 	%rd68, %rd2, %rd67;
	mov.b32 	%r150, 0;
	st.global.u32 	[%rd68], %r150;
	add.s32 	%r151, %r148, 32;
	mad.lo.s32 	%r152, %r151, %r93, %r2;
	mul.wide.s32 	%rd69, %r152, 4;
	add.s64 	%rd70, %rd2, %rd69;
	st.global.u32 	[%rd70], %r150;
	add.s32 	%r167, %r167, 64;
$L__BB1_12:
	and.b32  	%r153, %r5, 32;
	setp.ne.s32 	%p25, %r153, 0;
	@%p25 bra 	$L__BB1_38;
	add.s32 	%r154, %r167, %r4;
	mad.lo.s32 	%r155, %r154, %r93, %r2;
	mul.wide.s32 	%rd71, %r155, 4;
	add.s64 	%rd72, %rd2, %rd71;
	mov.b32 	%r156, 0;
	st.global.u32 	[%rd72], %r156;
	bra.uni 	$L__BB1_38;
$L__BB1_14:
	setp.ne.s32 	%p4, %r95, 0;
	@%p4 bra 	$L__BB1_23;
	not.b32 	%r108, %r167;
	add.s32 	%r43, %r91, %r108;
	shr.u32 	%r109, %r43, 5;
	add.s32 	%r44, %r109, 1;
	setp.lt.u32 	%p14, %r43, 96;
	@%p14 bra 	$L__BB1_18;
	add.s32 	%r110, %r167, %r4;
	add.s32 	%r111, %r110, 32;
	mad.lo.s32 	%r174, %r93, %r111, %r2;
	shl.b32 	%r46, %r93, 7;
	add.s32 	%r112, %r110, 64;
	mad.lo.s32 	%r173, %r93, %r112, %r2;
	add.s32 	%r113, %r110, 96;
	mad.lo.s32 	%r172, %r93, %r113, %r2;
	mad.lo.s32 	%r171, %r93, %r110, %r2;
	and.b32  	%r114, %r44, 268435452;
	neg.s32 	%r170, %r114;
$L__BB1_17:
	.pragma "nounroll";
	mul.wide.s32 	%rd29, %r171, 4;
	add.s64 	%rd30, %rd2, %rd29;
	mov.b32 	%r115, 0;
	st.global.u32 	[%rd30], %r115;
	mul.wide.s32 	%rd31, %r174, 4;
	add.s64 	%rd32, %rd2, %rd31;
	st.global.u32 	[%rd32], %r115;
	mul.wide.s32 	%rd33, %r173, 4;
	add.s64 	%rd34, %rd2, %rd33;
	st.global.u32 	[%rd34], %r115;
	mul.wide.s32 	%rd35, %r172, 4;
	add.s64 	%rd36, %rd2, %rd35;
	st.global.u32 	[%rd36], %r115;
	add.s32 	%r167, %r167, 128;
	add.s32 	%r174, %r174, %r46;
	add.s32 	%r173, %r173, %r46;
	add.s32 	%r172, %r172, %r46;
	add.s32 	%r171, %r171, %r46;
	add.s32 	%r170, %r170, 4;
	setp.ne.s32 	%p15, %r170, 0;
	@%p15 bra 	$L__BB1_17;
$L__BB1_18:
	and.b32  	%r116, %r44, 3;
	setp.eq.s32 	%p16, %r116, 0;
	@%p16 bra 	$L__BB1_38;
	setp.eq.s32 	%p17, %r116, 1;
	@%p17 bra 	$L__BB1_21;
	add.s32 	%r117, %r167, %r4;
	mad.lo.s32 	%r118, %r117, %r93, %r2;
	mul.wide.s32 	%rd37, %r118, 4;
	add.s64 	%rd38, %rd2, %rd37;
	mov.b32 	%r119, 0;
	st.global.u32 	[%rd38], %r119;
	add.s32 	%r120, %r117, 32;
	mad.lo.s32 	%r121, %r120, %r93, %r2;
	mul.wide.s32 	%rd39, %r121, 4;
	add.s64 	%rd40, %rd2, %rd39;
	st.global.u32 	[%rd40], %r119;
	add.s32 	%r167, %r167, 64;
$L__BB1_21:
	and.b32  	%r122, %r43, 32;
	setp.ne.s32 	%p18, %r122, 0;
	@%p18 bra 	$L__BB1_38;
	add.s32 	%r123, %r167, %r4;
	mad.lo.s32 	%r124, %r123, %r93, %r2;
	mul.wide.s32 	%rd41, %r124, 4;
	add.s64 	%rd42, %rd2, %rd41;
	mov.b32 	%r125, 0;
	st.global.u32 	[%rd42], %r125;
	bra.uni 	$L__BB1_38;
$L__BB1_23:
	and.b32  	%r66, %r95, 7;
	and.b32  	%r67, %r95, 3;
	and.b32  	%r68, %r95, -8;
	and.b32  	%r69, %r95, 1;
	neg.s32 	%r70, %r68;
	mul.lo.s32 	%r71, %r95, %r92;
	shl.b32 	%r72, %r92, 3;
	mul.lo.s32 	%r73, %r94, %r4;
	mul.wide.s32 	%rd23, %r92, 8;
$L__BB1_24:
	mad.lo.s32 	%r75, %r167, %r94, %r73;
	mov.f32 	%f101, 0f00000000;
	mov.b32 	%r179, 0;
	mov.f32 	%f100, %f101;
$L__BB1_25:
	setp.lt.u32 	%p5, %r95, 8;
	add.s32 	%r77, %r75, %r179;
	mul.lo.s32 	%r78, %r77, %r95;
	mov.b32 	%r183, 0;
	@%p5 bra 	$L__BB1_28;
	mad.lo.s32 	%r180, %r71, %r77, %r2;
	mov.u32 	%r181, %r70;
$L__BB1_27:
	.pragma "nounroll";
	mul.wide.s32 	%rd5, %r180, 8;
	add.s64 	%rd6, %rd1, %rd5;
	ld.global.nc.v2.f32 	{%f29, %f30}, [%rd6];
	fma.rn.f32 	%f31, %f29, %f29, %f100;
	fma.rn.f32 	%f32, %f30, %f30, %f101;
	add.s64 	%rd8, %rd6, %rd23;
	ld.global.nc.v2.f32 	{%f33, %f34}, [%rd8];
	fma.rn.f32 	%f35, %f33, %f33, %f31;
	fma.rn.f32 	%f36, %f34, %f34, %f32;
	add.s64 	%rd9, %rd8, %rd23;
	ld.global.nc.v2.f32 	{%f37, %f38}, [%rd9];
	fma.rn.f32 	%f39, %f37, %f37, %f35;
	fma.rn.f32 	%f40, %f38, %f38, %f36;
	add.s64 	%rd10, %rd9, %rd23;
	ld.global.nc.v2.f32 	{%f41, %f42}, [%rd10];
	fma.rn.f32 	%f43, %f41, %f41, %f39;
	fma.rn.f32 	%f44, %f42, %f42, %f40;
	add.s64 	%rd11, %rd10, %rd23;
	ld.global.nc.v2.f32 	{%f45, %f46}, [%rd11];
	fma.rn.f32 	%f47, %f45, %f45, %f43;
	fma.rn.f32 	%f48, %f46, %f46, %f44;
	add.s64 	%rd12, %rd11, %rd23;
	ld.global.nc.v2.f32 	{%f49, %f50}, [%rd12];
	fma.rn.f32 	%f51, %f49, %f49, %f47;
	fma.rn.f32 	%f52, %f50, %f50, %f48;
	add.s64 	%rd13, %rd12, %rd23;
	ld.global.nc.v2.f32 	{%f53, %f54}, [%rd13];
	fma.rn.f32 	%f55, %f53, %f53, %f51;
	fma.rn.f32 	%f56, %f54, %f54, %f52;
	add.s64 	%rd14, %rd13, %rd23;
	ld.global.nc.v2.f32 	{%f57, %f58}, [%rd14];
	fma.rn.f32 	%f100, %f57, %f57, %f55;
	fma.rn.f32 	%f101, %f58, %f58, %f56;
	add.s32 	%r181, %r181, 8;
	add.s32 	%r180, %r180, %r72;
	setp.ne.s32 	%p6, %r181, 0;
	mov.u32 	%r183, %r68;
	@%p6 bra 	$L__BB1_27;
$L__BB1_28:
	setp.eq.s32 	%p7, %r66, 0;
	@%p7 bra 	$L__BB1_36;
	add.s32 	%r99, %r66, -1;
	setp.lt.u32 	%p8, %r99, 3;
	@%p8 bra 	$L__BB1_31;
	add.s32 	%r100, %r78, %r183;
	mad.lo.s32 	%r101, %r100, %r92, %r2;
	mul.wide.s32 	%rd15, %r101, 8;
	add.s64 	%rd16, %rd1, %rd15;
	ld.global.nc.v2.f32 	{%f60, %f61}, [%rd16];
	fma.rn.f32 	%f62, %f60, %f60, %f100;
	fma.rn.f32 	%f63, %f61, %f61, %f101;
	add.s64 	%rd18, %rd16, %rd23;
	ld.global.nc.v2.f32 	{%f64, %f65}, [%rd18];
	fma.rn.f32 	%f66, %f64, %f64, %f62;
	fma.rn.f32 	%f67, %f65, %f65, %f63;
	add.s64 	%rd19, %rd18, %rd23;
	ld.global.nc.v2.f32 	{%f68, %f69}, [%rd19];
	fma.rn.f32 	%f70, %f68, %f68, %f66;
	fma.rn.f32 	%f71, %f69, %f69, %f67;
	add.s64 	%rd20, %rd19, %rd23;
	ld.global.nc.v2.f32 	{%f72, %f73}, [%rd20];
	fma.rn.f32 	%f100, %f72, %f72, %f70;
	fma.rn.f32 	%f101, %f73, %f73, %f71;
	add.s32 	%r183, %r183, 4;
$L__BB1_31:
	setp.eq.s32 	%p9, %r67, 0;
	@%p9 bra 	$L__BB1_36;
	setp.eq.s32 	%p10, %r67, 1;
	@%p10 bra 	$L__BB1_34;
	add.s32 	%r102, %r78, %r183;
	mad.lo.s32 	%r103, %r102, %r92, %r2;
	mul.wide.s32 	%rd21, %r103, 8;
	add.s64 	%rd22, %rd1, %rd21;
	ld.global.nc.v2.f32 	{%f75, %f76}, [%rd22];
	fma.rn.f32 	%f77, %f75, %f75, %f100;
	fma.rn.f32 	%f78, %f76, %f76, %f101;
	add.s64 	%rd24, %rd22, %rd23;
	ld.global.nc.v2.f32 	{%f79, %f80}, [%rd24];
	fma.rn.f32 	%f100, %f79, %f79, %f77;
	fma.rn.f32 	%f101, %f80, %f80, %f78;
	add.s32 	%r183, %r183, 2;
$L__BB1_34:
	setp.eq.s32 	%p11, %r69, 0;
	@%p11 bra 	$L__BB1_36;
	add.s32 	%r104, %r78, %r183;
	mad.lo.s32 	%r105, %r104, %r92, %r2;
	mul.wide.s32 	%rd25, %r105, 8;
	add.s64 	%rd26, %rd1, %rd25;
	ld.global.nc.v2.f32 	{%f81, %f82}, [%rd26];
	fma.rn.f32 	%f100, %f81, %f81, %f100;
	fma.rn.f32 	%f101, %f82, %f82, %f101;
$L__BB1_36:
	add.s32 	%r179, %r179, 1;
	setp.ne.s32 	%p12, %r179, %r94;
	@%p12 bra 	$L__BB1_25;
	add.f32 	%f83, %f100, %f101;
	add.s32 	%r106, %r167, %r4;
	mad.lo.s32 	%r107, %r106, %r93, %r2;
	mul.wide.s32 	%rd27, %r107, 4;
	add.s64 	%rd28, %rd2, %rd27;
	st.global.f32 	[%rd28], %f83;
	add.s32 	%r167, %r167, 32;
	setp.lt.u32 	%p13, %r167, %r91;
	@%p13 bra 	$L__BB1_24;
$L__BB1_38:
	ret;

}
	// .globl	_Z23powertime_new_hardcodedP6float2Pf
.visible .entry _Z23powertime_new_hardcodedP6float2Pf(
	.param .u64 .ptr .align 1 _Z23powertime_new_hardcodedP6float2Pf_param_0,
	.param .u64 .ptr .align 1 _Z23powertime_new_hardcodedP6float2Pf_param_1
)
{
	.reg .pred 	%p<3>;
	.reg .b32 	%r<20>;
	.reg .b32 	%f<34>;
	.reg .b64 	%rd<10>;

	ld.param.u64 	%rd3, [_Z23powertime_new_hardcodedP6float2Pf_param_0];
	ld.param.u64 	%rd4, [_Z23powertime_new_hardcodedP6float2Pf_param_1];
	mov.u32 	%r1, %tid.x;
	and.b32  	%r2, %r1, 31;
	setp.gt.u32 	%p1, %r2, 26;
	@%p1 bra 	$L__BB2_3;
	mov.u32 	%r12, %ctaid.x;
	shr.u32 	%r19, %r1, 5;
	mul.lo.s32 	%r13, %r19, 27;
	mad.lo.s32 	%r14, %r12, 9072, %r13;
	add.s32 	%r18, %r14, %r2;
	cvta.to.global.u64 	%rd5, %rd3;
	add.s64 	%rd1, %rd5, 1024;
	shl.b32 	%r15, %r19, 8;
	mad.lo.s32 	%r16, %r12, 86016, %r15;
	or.b32  	%r17, %r16, %r2;
	cvta.to.global.u64 	%rd2, %rd4;
$L__BB2_2:
	mul.wide.s32 	%rd6, %r18, 4;
	add.s64 	%rd7, %rd2, %rd6;
	mul.wide.s32 	%rd8, %r17, 8;
	add.s64 	%rd9, %rd1, %rd8;
	ld.global.nc.v2.f32 	{%f1, %f2}, [%rd9+-1024];
	fma.rn.f32 	%f3, %f1, %f1, 0f00000000;
	fma.rn.f32 	%f4, %f2, %f2, 0f00000000;
	ld.global.nc.v2.f32 	{%f5, %f6}, [%rd9+-768];
	fma.rn.f32 	%f7, %f5, %f5, %f3;
	fma.rn.f32 	%f8, %f6, %f6, %f4;
	ld.global.nc.v2.f32 	{%f9, %f10}, [%rd9+-512];
	fma.rn.f32 	%f11, %f9, %f9, %f7;
	fma.rn.f32 	%f12, %f10, %f10, %f8;
	ld.global.nc.v2.f32 	{%f13, %f14}, [%rd9+-256];
	fma.rn.f32 	%f15, %f13, %f13, %f11;
	fma.rn.f32 	%f16, %f14, %f14, %f12;
	ld.global.nc.v2.f32 	{%f17, %f18}, [%rd9];
	fma.rn.f32 	%f19, %f17, %f17, %f15;
	fma.rn.f32 	%f20, %f18, %f18, %f16;
	ld.global.nc.v2.f32 	{%f21, %f22}, [%rd9+256];
	fma.rn.f32 	%f23, %f21, %f21, %f19;
	fma.rn.f32 	%f24, %f22, %f22, %f20;
	ld.global.nc.v2.f32 	{%f25, %f26}, [%rd9+512];
	fma.rn.f32 	%f27, %f25, %f25, %f23;
	fma.rn.f32 	%f28, %f26, %f26, %f24;
	ld.global.nc.v2.f32 	{%f29, %f30}, [%rd9+768];
	fma.rn.f32 	%f31, %f29, %f29, %f27;
	fma.rn.f32 	%f32, %f30, %f30, %f28;
	add.f32 	%f33, %f31, %f32;
	st.global.f32 	[%rd7], %f33;
	add.s32 	%r9, %r19, 32;
	add.s32 	%r18, %r18, 864;
	add.s32 	%r17, %r17, 8192;
	setp.lt.u32 	%p2, %r19, 304;
	mov.u32 	%r19, %r9;
	@%p2 bra 	$L__BB2_2;
$L__BB2_3:
	ret;

}
	// .globl	_ZN3cub18CUB_300001_SM_10006detail11EmptyKernelIvEEvv
.visible .entry _ZN3cub18CUB_300001_SM_10006detail11EmptyKernelIvEEvv()
{


	ret;

}
	// .globl	_ZN3cub18CUB_300001_SM_10006detail8for_each13static_kernelINS2_12policy_hub_t12policy_500_tEmN6thrust24THRUST_300001_SM_1000_NS8cuda_cub20__uninitialized_fill7functorINS7_10device_ptrI6float2EESC_EEEEvT0_T1_
.visible .entry _ZN3cub18CUB_300001_SM_10006detail8for_each13static_kernelINS2_12policy_hub_t12policy_500_tEmN6thrust24THRUST_300001_SM_1000_NS8cuda_cub20__uninitialized_fill7functorINS7_10device_ptrI6float2EESC_EEEEvT0_T1_(
	.param .u64 _ZN3cub18CUB_300001_SM_10006detail8for_each13static_kernelINS2_12policy_hub_t12policy_500_tEmN6thrust24THRUST_300001_SM_1000_NS8cuda_cub20__uninitialized_fill7functorINS7_10device_ptrI6float2EESC_EEEEvT0_T1__param_0,
	.param .align 8 .b8 _ZN3cub18CUB_300001_SM_10006detail8for_each13static_kernelINS2_12policy_hub_t12policy_500_tEmN6thrust24THRUST_300001_SM_1000_NS8cuda_cub20__uninitialized_fill7functorINS7_10device_ptrI6float2EESC_EEEEvT0_T1__param_1[16]
)
.maxntid 256
{
	.reg .pred 	%p<4>;
	.reg .b32 	%r<5>;
	.reg .b32 	%f<5>;
	.reg .b64 	%rd<16>;

	ld.param.u64 	%rd4, [_ZN3cub18CUB_300001_SM_10006detail8for_each13static_kernelINS2_12policy_hub_t12policy_500_tEmN6thrust24THRUST_300001_SM_1000_NS8cuda_cub20__uninitialized_fill7functorINS7_10device_ptrI6float2EESC_EEEEvT0_T1__param_1];
	ld.param.u64 	%rd5, [_ZN3cub18CUB_300001_SM_10006detail8for_each13static_kernelINS2_12policy_hub_t12policy_500_tEmN6thrust24THRUST_300001_SM_1000_NS8cuda_cub20__uninitialized_fill7functorINS7_10device_ptrI6float2EESC_EEEEvT0_T1__param_0];
	ld.param.v2.f32 	{%f3, %f4}, [_ZN3cub18CUB_300001_SM_10006detail8for_each13static_kernelINS2_12policy_hub_t12policy_500_tEmN6thrust24THRUST_300001_SM_1000_NS8cuda_cub20__uninitialized_fill7functorINS7_10device_ptrI6float2EESC_EEEEvT0_T1__param_1+8];
	mov.u32 	%r2, %ctaid.x;
	mul.wide.u32 	%rd1, %r2, 512;
	sub.s64 	%rd2, %rd5, %rd1;
	setp.lt.u64 	%p1, %rd2, 512;
	@%p1 bra 	$L__BB4_2;
	mov.u32 	%r4, %tid.x;
	cvta.to.global.u64 	%rd11, %rd4;
	cvt.u64.u32 	%rd12, %r4;
	add.s64 	%rd13, %rd1, %rd12;
	shl.b64 	%rd14, %rd13, 3;
	add.s64 	%rd15, %rd11, %rd14;
	st.global.v2.f32 	[%rd15], {%f3, %f4};
	st.global.v2.f32 	[%rd15+2048], {%f3, %f4};
	bra.uni 	$L__BB4_6;
$L__BB4_2:
	cvta.to.global.u64 	%rd6, %rd4;
	mov.u32 	%r1, %tid.x;
	cvt.u64.u32 	%rd7, %r1;
	setp.le.u64 	%p2, %rd2, %rd7;
	add.s64 	%rd8, %rd1, %rd7;
	shl.b64 	%rd9, %rd8, 3;
	add.s64 	%rd3, %rd6, %rd9;
	@%p2 bra 	$L__BB4_4;
	st.global.v2.f32 	[%rd3], {%f3, %f4};
$L__BB4_4:
	add.s32 	%r3, %r1, 256;
	cvt.u64.u32 	%rd10, %r3;
	setp.le.u64 	%p3, %rd2, %rd10;
	@%p3 bra 	$L__BB4_6;
	st.global.v2.f32 	[%rd3+2048], {%f3, %f4};
$L__BB4_6:
	ret;

}
	// .globl	_ZN3cub18CUB_300001_SM_10006detail8for_each13static_kernelINS2_12policy_hub_t12policy_500_tEmN6thrust24THRUST_300001_SM_1000_NS8cuda_cub20__uninitialized_fill7functorINS7_10device_ptrIfEEfEEEEvT0_T1_
.visible .entry _ZN3cub18CUB_300001_SM_10006detail8for_each13static_kernelINS2_12policy_hub_t12policy_500_tEmN6thrust24THRUST_300001_SM_1000_NS8cuda_cub20__uninitialized_fill7functorINS7_10device_ptrIfEEfEEEEvT0_T1_(
	.param .u64 _ZN3cub18CUB_300001_SM_10006detail8for_each13static_kernelINS2_12policy_hub_t12policy_500_tEmN6thrust24THRUST_300001_SM_1000_NS8cuda_cub20__uninitialized_fill7functorINS7_10device_ptrIfEEfEEEEvT0_T1__param_0,
	.param .align 8 .b8 _ZN3cub18CUB_300001_SM_10006detail8for_each13static_kernelINS2_12policy_hub_t12policy_500_tEmN6thrust24THRUST_300001_SM_1000_NS8cuda_cub20__uninitialized_fill7functorINS7_10device_ptrIfEEfEEEEvT0_T1__param_1[16]
)
.maxntid 256
{
	.reg .pred 	%p<4>;
	.reg .b16 	%rs<5>;
	.reg .b32 	%r<10>;
	.reg .b32 	%f<3>;
	.reg .b64 	%rd<16>;

	ld.param.f32 	%f2, [_ZN3cub18CUB_300001_SM_10006detail8for_each13static_kernelINS2_12policy_hub_t12policy_500_tEmN6thrust24THRUST_300001_SM_1000_NS8cuda_cub20__uninitialized_fill7functorINS7_10device_ptrIfEEfEEEEvT0_T1__param_1+8];
	ld.param.u64 	%rd4, [_ZN3cub18CUB_300001_SM_10006detail8for_each13static_kernelINS2_12policy_hub_t12policy_500_tEmN6thrust24THRUST_300001_SM_1000_NS8cuda_cub20__uninitialized_fill7functorINS7_10device_ptrIfEEfEEEEvT0_T1__param_1];
	ld.param.u64 	%rd5, [_ZN3cub18CUB_300001_SM_10006detail8for_each13static_kernelINS2_12policy_hub_t12policy_500_tEmN6thrust24THRUST_300001_SM_1000_NS8cuda_cub20__uninitialized_fill7functorINS7_10device_ptrIfEEfEEEEvT0_T1__param_0];
	mov.u32 	%r7, %ctaid.x;
	mul.wide.u32 	%rd1, %r7, 512;
	sub.s64 	%rd2, %rd5, %rd1;
	setp.lt.u64 	%p1, %rd2, 512;
	@%p1 bra 	$L__BB5_2;
	mov.u32 	%r9, %tid.x;
	cvta.to.global.u64 	%rd11, %rd4;
	cvt.u64.u32 	%rd12, %r9;
	add.s64 	%rd13, %rd1, %rd12;
	shl.b64 	%rd14, %rd13, 2;
	add.s64 	%rd15, %rd11, %rd14;
	st.global.f32 	[%rd15], %f2;
	st.global.f32 	[%rd15+1024], %f2;
	bra.uni 	$L__BB5_6;
$L__BB5_2:
	cvta.to.global.u64 	%rd6, %rd4;
	mov.u32 	%r1, %tid.x;
	cvt.u64.u32 	%rd7, %r1;
	setp.le.u64 	%p2, %rd2, %rd7;
	add.s64 	%rd8, %rd1, %rd7;
	shl.b64 	%rd9, %rd8, 2;
	add.s64 	%rd3, %rd6, %rd9;
	@%p2 bra 	$L__BB5_4;
	st.global.f32 	[%rd3], %f2;
$L__BB5_4:
	add.s32 	%r8, %r1, 256;
	cvt.u64.u32 	%rd10, %r8;
	setp.le.u64 	%p3, %rd2, %rd10;
	@%p3 bra 	$L__BB5_6;
	st.global.f32 	[%rd3+1024], %f2;
$L__BB5_6:
	ret;

}


// ===== COMPILED SASS (sm_100) =====

	.target	sm_100

	.elftype	@"ET_EXEC"


//--------------------- .note.nv.tkinfo           --------------------------
	.section	.note.nv.tkinfo,"",@"SHT_NOTE"
	.sectionflags	@"SHF_NOTE_NV_TKINFO"
	.tkinfo
        /*0018*/ 	.word	0x00000002
        /*0030*/ 	.string	""
        /*0030*/ 	.string	"ptxas"
        /*0030*/ 	.string	"Cuda compilation tools, release 13.0, V13.0.88"
        /*0030*/ 	.string	"Build cuda_13.0.r13.0/compiler.36424714_0"
        /*0030*/ 	.string	"-arch sm_100 -m 64 "



//--------------------- .note.nv.cuinfo           --------------------------
	.section	.note.nv.cuinfo,"",@"SHT_NOTE"
	.sectionflags	@"SHF_NOTE_NV_CUINFO"
        /*0018*/ 	.short	0x0002
        /*001a*/ 	.short	0x0064
        /*001c*/ 	.short	0x0082
	.zero		2


//--------------------- .nv.info                  --------------------------
	.section	.nv.info,"",@"SHT_CUDA_INFO"
	.align	4


	//----- nvinfo : EIATTR_REGCOUNT
	.align		4
        /*0000*/ 	.byte	0x04, 0x2f
        /*0002*/ 	.short	(.L_45 - .L_44)
	.align		4
.L_44:
        /*0004*/ 	.word	index@(_Z18powertime_originalP6float2Pfjjj)
        /*0008*/ 	.word	0x00000020


	//----- nvinfo : EIATTR_FRAME_SIZE
	.align		4
.L_45:
        /*000c*/ 	.byte	0x04, 0x11
        /*000e*/ 	.short	(.L_47 - .L_46)
	.align		4
.L_46:
        /*0010*/ 	.word	index@($__internal_0_$__cuda_sm20_rcp_rn_f32_slowpath)
        /*0014*/ 	.word	0x00000000


	//----- nvinfo : EIATTR_FRAME_SIZE
	.align		4
.L_47:
        /*0018*/ 	.byte	0x04, 0x11
        /*001a*/ 	.short	(.L_49 - .L_48)
	.align		4
.L_48:
        /*001c*/ 	.word	index@(_Z18powertime_originalP6float2Pfjjj)
        /*0020*/ 	.word	0x00000000


	//----- nvinfo : EIATTR_REGCOUNT
	.align		4
.L_49:
        /*0024*/ 	.byte	0x04, 0x2f
        /*0026*/ 	.short	(.L_51 - .L_50)
	.align		4
.L_50:
        /*0028*/ 	.word	index@(_Z13powertime_newP6float2Pfjjjjj)
        /*002c*/ 	.word	0x00000020


	//----- nvinfo : EIATTR_FRAME_SIZE
	.align		4
.L_51:
        /*0030*/ 	.byte	0x04, 0x11
        /*0032*/ 	.short	(.L_53 - .L_52)
	.align		4
.L_52:
        /*0034*/ 	.word	index@(_Z13powertime_newP6float2Pfjjjjj)
        /*0038*/ 	.word	0x00000000


	//----- nvinfo : EIATTR_REGCOUNT
	.align		4
.L_53:
        /*003c*/ 	.byte	0x04, 0x2f
        /*003e*/ 	.short	(.L_55 - .L_54)
	.align		4
.L_54:
        /*0040*/ 	.word	index@(_Z23powertime_new_hardcodedP6float2Pf)
        /*0044*/ 	.word	0x0000001c


	//----- nvinfo : EIATTR_FRAME_SIZE
	.align		4
.L_55:
        /*0048*/ 	.byte	0x04, 0x11
        /*004a*/ 	.short	(.L_57 - .L_56)
	.align		4
.L_56:
        /*004c*/ 	.word	index@(_Z23powertime_new_hardcodedP6float2Pf)
        /*0050*/ 	.word	0x00000000


	//----- nvinfo : EIATTR_REGCOUNT
	.align		4
.L_57:
        /*0054*/ 	.byte	0x04, 0x2f
        /*0056*/ 	.short	(.L_59 - .L_58)
	.align		4
.L_58:
        /*0058*/ 	.word	index@(_ZN3cub18CUB_300001_SM_10006detail11EmptyKernelIvEEvv)
        /*005c*/ 	.word	0x00000004


	//----- nvinfo : EIATTR_FRAME_SIZE
	.align		4
.L_59:
        /*0060*/ 	.byte	0x04, 0x11
        /*0062*/ 	.short	(.L_61 - .L_60)
	.align		4
.L_60:
        /*0064*/ 	.word	index@(_ZN3cub18CUB_300001_SM_10006detail11EmptyKernelIvEEvv)
        /*0068*/ 	.word	0x00000000


	//----- nvinfo : EIATTR_REGCOUNT
	.align		4
.L_61:
        /*006c*/ 	.byte	0x04, 0x2f
        /*006e*/ 	.short	(.L_63 - .L_62)
	.align		4
.L_62:
        /*0070*/ 	.word	index@(_ZN3cub18CUB_300001_SM_10006detail8for_each13static_kernelINS2_12policy_hub_t12policy_500_tEmN6thrust24THRUST_300001_SM_1000_NS8cuda_cub20__uninitialized_fill7functorINS7_10device_ptrI6float2EESC_EEEEvT0_T1_)
        /*0074*/ 	.word	0x00000009


	//----- nvinfo : EIATTR_FRAME_SIZE
	.align		4
.L_63:
        /*0078*/ 	.byte	0x04, 0x11
        /*007a*/ 	.short	(.L_65 - .L_64)
	.align		4
.L_64:
        /*007c*/ 	.word	index@(_ZN3cub18CUB_300001_SM_10006detail8for_each13static_kernelINS2_12policy_hub_t12policy_500_tEmN6thrust24THRUST_300001_SM_1000_NS8cuda_cub20__uninitialized_fill7functorINS7_10device_ptrI6float2EESC_EEEEvT0_T1_)
        /*0080*/ 	.word	0x00000000


	//----- nvinfo : EIATTR_REGCOUNT
	.align		4
.L_65:
        /*0084*/ 	.byte	0x04, 0x2f
        /*0086*/ 	.short	(.L_67 - .L_66)
	.align		4
.L_66:
        /*0088*/ 	.word	index@(_ZN3cub18CUB_300001_SM_10006detail8for_each13static_kernelINS2_12policy_hub_t12policy_500_tEmN6thrust24THRUST_300001_SM_1000_NS8cuda_cub20__uninitialized_fill7functorINS7_10device_ptrIfEEfEEEEvT0_T1_)
        /*008c*/ 	.word	0x00000008


	//----- nvinfo : EIATTR_FRAME_SIZE
	.align		4
.L_67:
        /*0090*/ 	.byte	0x04, 0x11
        /*0092*/ 	.short	(.L_69 - .L_68)
	.align		4
.L_68:
        /*0094*/ 	.word	index@(_ZN3cub18CUB_300001_SM_10006detail8for_each13static_kernelINS2_12policy_hub_t12policy_500_tEmN6thrust24THRUST_300001_SM_1000_NS8cuda_cub20__uninitialized_fill7functorINS7_10device_ptrIfEEfEEEEvT0_T1_)
        /*0098*/ 	.word	0x00000000


	//----- nvinfo : EIATTR_MIN_STACK_SIZE
	.align		4
.L_69:
        /*009c*/ 	.byte	0x04, 0x12
        /*009e*/ 	.short	(.L_71 - .L_70)
	.align		4
.L_70:
        /*00a0*/ 	.word	index@(_ZN3cub18CUB_300001_SM_10006detail8for_each13static_kernelINS2_12policy_hub_t12policy_500_tEmN6thrust24THRUST_300001_SM_1000_NS8cuda_cub20__uninitialized_fill7functorINS7_10device_ptrIfEEfEEEEvT0_T1_)
        /*00a4*/ 	.word	0x00000000


	//----- nvinfo : EIATTR_MIN_STACK_SIZE
	.align		4
.L_71:
        /*00a8*/ 	.byte	0x04, 0x12
        /*00aa*/ 	.short	(.L_73 - .L_72)
	.align		4
.L_72:
        /*00ac*/ 	.word	index@(_ZN3cub18CUB_300001_SM_10006detail8for_each13static_kernelINS2_12policy_hub_t12policy_500_tEmN6thrust24THRUST_300001_SM_1000_NS8cuda_cub20__uninitialized_fill7functorINS7_10device_ptrI6float2EESC_EEEEvT0_T1_)
        /*00b0*/ 	.word	0x00000000


	//----- nvinfo : EIATTR_MIN_STACK_SIZE
	.align		4
.L_73:
        /*00b4*/ 	.byte	0x04, 0x12
        /*00b6*/ 	.short	(.L_75 - .L_74)
	.align		4
.L_74:
        /*00b8*/ 	.word	index@(_ZN3cub18CUB_300001_SM_10006detail11EmptyKernelIvEEvv)
        /*00bc*/ 	.word	0x00000000


	//----- nvinfo : EIATTR_MIN_STACK_SIZE
	.align		4
.L_75:
        /*00c0*/ 	.byte	0x04, 0x12
        /*00c2*/ 	.short	(.L_77 - .L_76)
	.align		4
.L_76:
        /*00c4*/ 	.word	index@(_Z23powertime_new_hardcodedP6float2Pf)
        /*00c8*/ 	.word	0x00000000


	//----- nvinfo : EIATTR_MIN_STACK_SIZE
	.align		4
.L_77:
        /*00cc*/ 	.byte	0x04, 0x12
        /*00ce*/ 	.short	(.L_79 - .L_78)
	.align		4
.L_78:
        /*00d0*/ 	.word	index@(_Z13powertime_newP6float2Pfjjjjj)
        /*00d4*/ 	.word	0x00000000


	//----- nvinfo : EIATTR_MIN_STACK_SIZE
	.align		4
.L_79:
        /*00d8*/ 	.byte	0x04, 0x12
        /*00da*/ 	.short	(.L_81 - .L_80)
	.align		4
.L_80:
        /*00dc*/ 	.word	index@(_Z18powertime_originalP6float2Pfjjj)
        /*00e0*/ 	.word	0x00000000
.L_81:


//--------------------- .nv.compat                --------------------------
	.section	.nv.compat,"",@"SHT_CUDA_COMPAT_INFO"
	.align	4
        /*0000*/ 	.byte	0x02, 0x09, 0x00, 0x00, 0x02, 0x02, 0x01, 0x00, 0x02, 0x05, 0x05, 0x00, 0x03, 0x07, 0x01, 0x01
        /*0010*/ 	.byte	0x02, 0x03, 0x00, 0x00, 0x02, 0x06, 0x01, 0x00, 0x04, 0x0b, 0x08, 0x00, 0x09, 0x00, 0x00, 0x00
        /*0020*/ 	.byte	0x00, 0x00, 0x00, 0x00


//--------------------- .nv.info._ZN3cub18CUB_300001_SM_10006detail8for_each13static_kernelINS2_12policy_hub_t12policy_500_tEmN6thrust24THRUST_300001_SM_1000_NS8cuda_cub20__uninitialized_fill7functorINS7_10device_ptrIfEEfEEEEvT0_T1_ --------------------------
	.section	.nv.info._ZN3cub18CUB_300001_SM_10006detail8for_each13static_kernelINS2_12policy_hub_t12policy_500_tEmN6thrust24THRUST_300001_SM_1000_NS8cuda_cub20__uninitialized_fill7functorINS7_10device_ptrIfEEfEEEEvT0_T1_,"",@"SHT_CUDA_INFO"
	.sectionflags	@""
	.align	4


	//----- nvinfo : EIATTR_CUDA_API_VERSION
	.align		4
        /*0000*/ 	.byte	0x04, 0x37
        /*0002*/ 	.short	(.L_83 - .L_82)
.L_82:
        /*0004*/ 	.word	0x00000082


	//----- nvinfo : EIATTR_KPARAM_INFO
	.align		4
.L_83:
        /*0008*/ 	.byte	0x04, 0x17
        /*000a*/ 	.short	(.L_85 - .L_84)
.L_84:
        /*000c*/ 	.word	0x00000000
        /*0010*/ 	.short	0x0001
        /*0012*/ 	.short	0x0008
        /*0014*/ 	.byte	0x00, 0xf0, 0x41, 0x00


	//----- nvinfo : EIATTR_KPARAM_INFO
	.align		4
.L_85:
        /*0018*/ 	.byte	0x04, 0x17
        /*001a*/ 	.short	(.L_87 - .L_86)
.L_86:
        /*001c*/ 	.word	0x00000000
        /*0020*/ 	.short	0x0000
        /*0022*/ 	.short	0x0000
        /*0024*/ 	.byte	0x00, 0xf0, 0x21, 0x00


	//----- nvinfo : EIATTR_SPARSE_MMA_MASK
	.align		4
.L_87:
        /*0028*/ 	.byte	0x03, 0x50
        /*002a*/ 	.short	0x0000


	//----- nvinfo : EIATTR_MAXREG_COUNT
	.align		4
        /*002c*/ 	.byte	0x03, 0x1b
        /*002e*/ 	.short	0x00ff


	//----- nvinfo : EIATTR_MERCURY_ISA_VERSION
	.align		4
        /*0030*/ 	.byte	0x03, 0x5f
        /*0032*/ 	.short	0x0101


	//----- nvinfo : EIATTR_VRC_CTA_INIT_COUNT
	.align		4
        /*0034*/ 	.byte	0x02, 0x4a
	.zero		1
	.zero		1


	//----- nvinfo : EIATTR_EXIT_INSTR_OFFSETS
	.align		4
        /*0038*/ 	.byte	0x04, 0x1c
        /*003a*/ 	.short	(.L_89 - .L_88)


	//   ....[0]....
.L_88:
        /*003c*/ 	.word	0x00000130


	//   ....[1]....
        /*0040*/ 	.word	0x00000230


	//   ....[2]....
        /*0044*/ 	.word	0x00000260


	//----- nvinfo : EIATTR_MAX_THREADS
	.align		4
.L_89:
        /*0048*/ 	.byte	0x04, 0x05
        /*004a*/ 	.short	(.L_91 - .L_90)
.L_90:
        /*004c*/ 	.word	0x00000100
        /*0050*/ 	.word	0x00000001
        /*0054*/ 	.word	0x00000001


	//----- nvinfo : EIATTR_CBANK_PARAM_SIZE
	.align		4
.L_91:
        /*0058*/ 	.byte	0x03, 0x19
        /*005a*/ 	.short	0x0018


	//----- nvinfo : EIATTR_PARAM_CBANK
	.align		4
        /*005c*/ 	.byte	0x04, 0x0a
        /*005e*/ 	.short	(.L_93 - .L_92)
	.align		4
.L_92:
        /*0060*/ 	.word	index@(.nv.constant0._ZN3cub18CUB_300001_SM_10006detail8for_each13static_kernelINS2_12policy_hub_t12policy_500_tEmN6thrust24THRUST_300001_SM_1000_NS8cuda_cub20__uninitialized_fill7functorINS7_10device_ptrIfEEfEEEEvT0_T1_)
        /*0064*/ 	.short	0x0380
        /*0066*/ 	.short	0x0018


	//----- nvinfo : EIATTR_SW_WAR
	.align		4
.L_93:
        /*0068*/ 	.byte	0x04, 0x36
        /*006a*/ 	.short	(.L_95 - .L_94)
.L_94:
        /*006c*/ 	.word	0x00000008
.L_95:


//--------------------- .nv.info._ZN3cub18CUB_300001_SM_10006detail8for_each13static_kernelINS2_12policy_hub_t12policy_500_tEmN6thrust24THRUST_300001_SM_1000_NS8cuda_cub20__uninitialized_fill7functorINS7_10device_ptrI6float2EESC_EEEEvT0_T1_ --------------------------
	.section	.nv.info._ZN3cub18CUB_300001_SM_10006detail8for_each13static_kernelINS2_12policy_hub_t12policy_500_tEmN6thrust24THRUST_300001_SM_1000_NS8cuda_cub20__uninitialized_fill7functorINS7_10device_ptrI6float2EESC_EEEEvT0_T1_,"",@"SHT_CUDA_INFO"
	.sectionflags	@""
	.align	4


	//----- nvinfo : EIATTR_CUDA_API_VERSION
	.align		4
        /*0000*/ 	.byte	0x04, 0x37
        /*0002*/ 	.short	(.L_97 - .L_96)
.L_96:
        /*0004*/ 	.word	0x00000082


	//----- nvinfo : EIATTR_KPARAM_INFO
	.align		4
.L_97:
        /*0008*/ 	.byte	0x04, 0x17
        /*000a*/ 	.short	(.L_99 - .L_98)
.L_98:
        /*000c*/ 	.word	0x00000000
        /*0010*/ 	.short	0x0001
        /*0012*/ 	.short	0x0008
        /*0014*/ 	.byte	0x00, 0xf0, 0x41, 0x00


	//----- nvinfo : EIATTR_KPARAM_INFO
	.align		4
.L_99:
        /*0018*/ 	.byte	0x04, 0x17
        /*001a*/ 	.short	(.L_101 - .L_100)
.L_100:
        /*001c*/ 	.word	0x00000000
        /*0020*/ 	.short	0x0000
        /*0022*/ 	.short	0x0000
        /*0024*/ 	.byte	0x00, 0xf0, 0x21, 0x00


	//----- nvinfo : EIATTR_SPARSE_MMA_MASK
	.align		4
.L_101:
        /*0028*/ 	.byte	0x03, 0x50
        /*002a*/ 	.short	0x0000


	//----- nvinfo : EIATTR_MAXREG_COUNT
	.align		4
        /*002c*/ 	.byte	0x03, 0x1b
        /*002e*/ 	.short	0x00ff


	//----- nvinfo : EIATTR_MERCURY_ISA_VERSION
	.align		4
        /*0030*/ 	.byte	0x03, 0x5f
        /*0032*/ 	.short	0x0101


	//----- nvinfo : EIATTR_VRC_CTA_INIT_COUNT
	.align		4
        /*0034*/ 	.byte	0x02, 0x4a
	.zero		1
	.zero		1


	//----- nvinfo : EIATTR_EXIT_INSTR_OFFSETS
	.align		4
        /*0038*/ 	.byte	0x04, 0x1c
        /*003a*/ 	.short	(.L_103 - .L_102)


	//   ....[0]....
.L_102:
        /*003c*/ 	.word	0x00000130


	//   ....[1]....
        /*0040*/ 	.word	0x00000230


	//   ....[2]....
        /*0044*/ 	.word	0x00000260


	//----- nvinfo : EIATTR_MAX_THREADS
	.align		4
.L_103:
        /*0048*/ 	.byte	0x04, 0x05
        /*004a*/ 	.short	(.L_105 - .L_104)
.L_104:
        /*004c*/ 	.word	0x00000100
        /*0050*/ 	.word	0x00000001
        /*0054*/ 	.word	0x00000001


	//----- nvinfo : EIATTR_CBANK_PARAM_SIZE
	.align		4
.L_105:
        /*0058*/ 	.byte	0x03, 0x19
        /*005a*/ 	.short	0x0018


	//----- nvinfo : EIATTR_PARAM_CBANK
	.align		4
        /*005c*/ 	.byte	0x04, 0x0a
        /*005e*/ 	.short	(.L_107 - .L_106)
	.align		4
.L_106:
        /*0060*/ 	.word	index@(.nv.constant0._ZN3cub18CUB_300001_SM_10006detail8for_each13static_kernelINS2_12policy_hub_t12policy_500_tEmN6thrust24THRUST_300001_SM_1000_NS8cuda_cub20__uninitialized_fill7functorINS7_10device_ptrI6float2EESC_EEEEvT0_T1_)
        /*0064*/ 	.short	0x0380
        /*0066*/ 	.short	0x0018


	//----- nvinfo : EIATTR_SW_WAR
	.align		4
.L_107:
        /*0068*/ 	.byte	0x04, 0x36
        /*006a*/ 	.short	(.L_109 - .L_108)
.L_108:
        /*006c*/ 	.word	0x00000008
.L_109:


//--------------------- .nv.info._ZN3cub18CUB_300001_SM_10006detail11EmptyKernelIvEEvv --------------------------
	.section	.nv.info._ZN3cub18CUB_300001_SM_10006detail11EmptyKernelIvEEvv,"",@"SHT_CUDA_INFO"
	.sectionflags	@""
	.align	4


	//----- nvinfo : EIATTR_CUDA_API_VERSION
	.align		4
        /*0000*/ 	.byte	0x04, 0x37
        /*0002*/ 	.short	(.L_111 - .L_110)
.L_110:
        /*0004*/ 	.word	0x00000082


	//----- nvinfo : EIATTR_SPARSE_MMA_MASK
	.align		4
.L_111:
        /*0008*/ 	.byte	0x03, 0x50
        /*000a*/ 	.short	0x0000


	//----- nvinfo : EIATTR_MAXREG_COUNT
	.align		4
        /*000c*/ 	.byte	0x03, 0x1b
        /*000e*/ 	.short	0x00ff


	//----- nvinfo : EIATTR_MERCURY_ISA_VERSION
	.align		4
        /*0010*/ 	.byte	0x03, 0x5f
        /*0012*/ 	.short	0x0101


	//----- nvinfo : EIATTR_VRC_CTA_INIT_COUNT
	.align		4
        /*0014*/ 	.byte	0x02, 0x4a
	.zero		1
	.zero		1


	//----- nvinfo : EIATTR_EXIT_INSTR_OFFSETS
	.align		4
        /*0018*/ 	.byte	0x04, 0x1c
        /*001a*/ 	.short	(.L_113 - .L_112)


	//   ....[0]....
.L_112:
        /*001c*/ 	.word	0x00000010


	//----- nvinfo : EIATTR_SW_WAR
	.align		4
.L_113:
        /*0020*/ 	.byte	0x04, 0x36
        /*0022*/ 	.short	(.L_115 - .L_114)
.L_114:
        /*0024*/ 	.word	0x00000008
.L_115:


//--------------------- .nv.info._Z23powertime_new_hardcodedP6float2Pf --------------------------
	.section	.nv.info._Z23powertime_new_hardcodedP6float2Pf,"",@"SHT_CUDA_INFO"
	.sectionflags	@""
	.align	4


	//----- nvinfo : EIATTR_CUDA_API_VERSION
	.align		4
        /*0000*/ 	.byte	0x04, 0x37
        /*0002*/ 	.short	(.L_117 - .L_116)
.L_116:
        /*0004*/ 	.word	0x00000082


	//----- nvinfo : EIATTR_KPARAM_INFO
	.align		4
.L_117:
        /*0008*/ 	.byte	0x04, 0x17
        /*000a*/ 	.short	(.L_119 - .L_118)
.L_118:
        /*000c*/ 	.word	0x00000000
        /*0010*/ 	.short	0x0001
        /*0012*/ 	.short	0x0008
        /*0014*/ 	.byte	0x00, 0xf5, 0x21, 0x00


	//----- nvinfo : EIATTR_KPARAM_INFO
	.align		4
.L_119:
        /*0018*/ 	.byte	0x04, 0x17
        /*001a*/ 	.short	(.L_121 - .L_120)
.L_120:
        /*001c*/ 	.word	0x00000000
        /*0020*/ 	.short	0x0000
        /*0022*/ 	.short	0x0000
        /*0024*/ 	.byte	0x00, 0xf5, 0x21, 0x00


	//----- nvinfo : EIATTR_SPARSE_MMA_MASK
	.align		4
.L_121:
        /*0028*/ 	.byte	0x03, 0x50
        /*002a*/ 	.short	0x0000


	//----- nvinfo : EIATTR_MAXREG_COUNT
	.align		4
        /*002c*/ 	.byte	0x03, 0x1b
        /*002e*/ 	.short	0x00ff


	//----- nvinfo : EIATTR_MERCURY_ISA_VERSION
	.align		4
        /*0030*/ 	.byte	0x03, 0x5f
        /*0032*/ 	.short	0x0101


	//----- nvinfo : EIATTR_VRC_CTA_INIT_COUNT
	.align		4
        /*0034*/ 	.byte	0x02, 0x4a
	.zero		1
	.zero		1


	//----- nvinfo : EIATTR_EXIT_INSTR_OFFSETS
	.align		4
        /*0038*/ 	.byte	0x04, 0x1c
        /*003a*/ 	.short	(.L_123 - .L_122)


	//   ....[0]....
.L_122:
        /*003c*/ 	.word	0x00000040


	//   ....[1]....
        /*0040*/ 	.word	0x00000320


	//----- nvinfo : EIATTR_CRS_STACK_SIZE
	.align		4
.L_123:
        /*0044*/ 	.byte	0x04, 0x1e
        /*0046*/ 	.short	(.L_125 - .L_124)
.L_124:
        /*0048*/ 	.word	0x00000000


	//----- nvinfo : EIATTR_CBANK_PARAM_SIZE
	.align		4
.L_125:
        /*004c*/ 	.byte	0x03, 0x19
        /*004e*/ 	.short	0x0010


	//----- nvinfo : EIATTR_PARAM_CBANK
	.align		4
        /*0050*/ 	.byte	0x04, 0x0a
        /*0052*/ 	.short	(.L_127 - .L_126)
	.align		4
.L_126:
        /*0054*/ 	.word	index@(.nv.constant0._Z23powertime_new_hardcodedP6float2Pf)
        /*0058*/ 	.short	0x0380
        /*005a*/ 	.short	0x0010


	//----- nvinfo : EIATTR_SW_WAR
	.align		4
.L_127:
        /*005c*/ 	.byte	0x04, 0x36
        /*005e*/ 	.short	(.L_129 - .L_128)
.L_128:
        /*0060*/ 	.word	0x00000008
.L_129:


//--------------------- .nv.info._Z13powertime_newP6float2Pfjjjjj --------------------------
	.section	.nv.info._Z13powertime_newP6float2Pfjjjjj,"",@"SHT_CUDA_INFO"
	.sectionflags	@""
	.align	4


	//----- nvinfo : EIATTR_CUDA_API_VERSION
	.align		4
        /*0000*/ 	.byte	0x04, 0x37
        /*0002*/ 	.short	(.L_131 - .L_130)
.L_130:
        /*0004*/ 	.word	0x00000082


	//----- nvinfo : EIATTR_KPARAM_INFO
	.align		4
.L_131:
        /*0008*/ 	.byte	0x04, 0x17
        /*000a*/ 	.short	(.L_133 - .L_132)
.L_132:
        /*000c*/ 	.word	0x00000000
        /*0010*/ 	.short	0x0006
        /*0012*/ 	.short	0x0020
        /*0014*/ 	.byte	0x00, 0xf0, 0x11, 0x00


	//----- nvinfo : EIATTR_KPARAM_INFO
	.align		4
.L_133:
        /*0018*/ 	.byte	0x04, 0x17
        /*001a*/ 	.short	(.L_135 - .L_134)
.L_134:
        /*001c*/ 	.word	0x00000000
        /*0020*/ 	.short	0x0005
        /*0022*/ 	.short	0x001c
        /*0024*/ 	.byte	0x00, 0xf0, 0x11, 0x00


	//----- nvinfo : EIATTR_KPARAM_INFO
	.align		4
.L_135:
        /*0028*/ 	.byte	0x04, 0x17
        /*002a*/ 	.short	(.L_137 - .L_136)
.L_136:
        /*002c*/ 	.word	0x00000000
        /*0030*/ 	.short	0x0004
        /*0032*/ 	.short	0x0018
        /*0034*/ 	.byte	0x00, 0xf0, 0x11, 0x00


	//----- nvinfo : EIATTR_KPARAM_INFO
	.align		4
.L_137:
        /*0038*/ 	.byte	0x04, 0x17
        /*003a*/ 	.short	(.L_139 - .L_138)
.L_138:
        /*003c*/ 	.word	0x00000000
        /*0040*/ 	.short	0x0003
        /*0042*/ 	.short	0x0014
        /*0044*/ 	.byte	0x00, 0xf0, 0x11, 0x00


	//----- nvinfo : EIATTR_KPARAM_INFO
	.align		4
.L_139:
        /*0048*/ 	.byte	0x04, 0x17
        /*004a*/ 	.short	(.L_141 - .L_140)
.L_140:
        /*004c*/ 	.word	0x00000000
        /*0050*/ 	.short	0x0002
        /*0052*/ 	.short	0x0010
        /*0054*/ 	.byte	0x00, 0xf0, 0x11, 0x00


	//----- nvinfo : EIATTR_KPARAM_INFO
	.align		4
.L_141:
        /*0058*/ 	.byte	0x04, 0x17
        /*005a*/ 	.short	(.L_143 - .L_142)
.L_142:
        /*005c*/ 	.word	0x00000000
        /*0060*/ 	.short	0x0001
        /*0062*/ 	.short	0x0008
        /*0064*/ 	.byte	0x00, 0xf5, 0x21, 0x00


	//----- nvinfo : EIATTR_KPARAM_INFO
	.align		4
.L_143:
        /*0068*/ 	.byte	0x04, 0x17
        /*006a*/ 	.short	(.L_145 - .L_144)
.L_144:
        /*006c*/ 	.word	0x00000000
        /*0070*/ 	.short	0x0000
        /*0072*/ 	.short	0x0000
        /*0074*/ 	.byte	0x00, 0xf5, 0x21, 0x00


	//----- nvinfo : EIATTR_SPARSE_MMA_MASK
	.align		4
.L_145:
        /*0078*/ 	.byte	0x03, 0x50
        /*007a*/ 	.short	0x0000


	//----- nvinfo : EIATTR_MAXREG_COUNT
	.align		4
        /*007c*/ 	.byte	0x03, 0x1b
        /*007e*/ 	.short	0x00ff


	//----- nvinfo : EIATTR_MERCURY_ISA_VERSION
	.align		4
        /*0080*/ 	.byte	0x03, 0x5f
        /*0082*/ 	.short	0x0101


	//----- nvinfo : EIATTR_VRC_CTA_INIT_COUNT
	.align		4
        /*0084*/ 	.byte	0x02, 0x4a
	.zero		1
	.zero		1


	//----- nvinfo : EIATTR_EXIT_INSTR_OFFSETS
	.align		4
        /*0088*/ 	.byte	0x04, 0x1c
        /*008a*/ 	.short	(.L_147 - .L_146)


	//   ....[0]....
.L_146:
        /*008c*/ 	.word	0x00000050


	//   ....[1]....
        /*0090*/ 	.word	0x00000090


	//   ....[2]....
        /*0094*/ 	.word	0x00000480


	//   ....[3]....
        /*0098*/ 	.word	0x00000600


	//   ....[4]....
        /*009c*/ 	.word	0x00000700


	//   ....[5]....
        /*00a0*/ 	.word	0x00000760


	//   ....[6]....
        /*00a4*/ 	.word	0x000009d0


	//   ....[7]....
        /*00a8*/ 	.word	0x00000ad0


	//   ....[8]....
        /*00ac*/ 	.word	0x00000b30


	//   ....[9]....
        /*00b0*/ 	.word	0x00001300


	//----- nvinfo : EIATTR_CRS_STACK_SIZE
	.align		4
.L_147:
        /*00b4*/ 	.byte	0x04, 0x1e
        /*00b6*/ 	.short	(.L_149 - .L_148)
.L_148:
        /*00b8*/ 	.word	0x00000000


	//----- nvinfo : EIATTR_CBANK_PARAM_SIZE
	.align		4
.L_149:
        /*00bc*/ 	.byte	0x03, 0x19
        /*00be*/ 	.short	0x0024


	//----- nvinfo : EIATTR_PARAM_CBANK
	.align		4
        /*00c0*/ 	.byte	0x04, 0x0a
        /*00c2*/ 	.short	(.L_151 - .L_150)
	.align		4
.L_150:
        /*00c4*/ 	.word	index@(.nv.constant0._Z13powertime_newP6float2Pfjjjjj)
        /*00c8*/ 	.short	0x0380
        /*00ca*/ 	.short	0x0024


	//----- nvinfo : EIATTR_SW_WAR
	.align		4
.L_151:
        /*00cc*/ 	.byte	0x04, 0x36
        /*00ce*/ 	.short	(.L_153 - .L_152)
.L_152:
        /*00d0*/ 	.word	0x00000008
.L_153:


//--------------------- .nv.info._Z18powertime_originalP6float2Pfjjj --------------------------
	.section	.nv.info._Z18powertime_originalP6float2Pfjjj,"",@"SHT_CUDA_INFO"
	.sectionflags	@""
	.align	4


	//----- nvinfo : EIATTR_CUDA_API_VERSION
	.align		4
        /*0000*/ 	.byte	0x04, 0x37
        /*0002*/ 	.short	(.L_155 - .L_154)
.L_154:
        /*0004*/ 	.word	0x00000082


	//----- nvinfo : EIATTR_KPARAM_INFO
	.align		4
.L_155:
        /*0008*/ 	.byte	0x04, 0x17
        /*000a*/ 	.short	(.L_157 - .L_156)
.L_156:
        /*000c*/ 	.word	0x00000000
        /*0010*/ 	.short	0x0004
        /*0012*/ 	.short	0x0018
        /*0014*/ 	.byte	0x00, 0xf0, 0x11, 0x00


	//----- nvinfo : EIATTR_KPARAM_INFO
	.align		4
.L_157:
        /*0018*/ 	.byte	0x04, 0x17
        /*001a*/ 	.short	(.L_159 - .L_158)
.L_158:
        /*001c*/ 	.word	0x00000000
        /*0020*/ 	.short	0x0003
        /*0022*/ 	.short	0x0014
        /*0024*/ 	.byte	0x00, 0xf0, 0x11, 0x00


	//----- nvinfo : EIATTR_KPARAM_INFO
	.align		4
.L_159:
        /*0028*/ 	.byte	0x04, 0x17
        /*002a*/ 	.short	(.L_161 - .L_160)
.L_160:
        /*002c*/ 	.word	0x00000000
        /*0030*/ 	.short	0x0002
        /*0032*/ 	.short	0x0010
        /*0034*/ 	.byte	0x00, 0xf0, 0x11, 0x00


	//----- nvinfo : EIATTR_KPARAM_INFO
	.align		4
.L_161:
        /*0038*/ 	.byte	0x04, 0x17
        /*003a*/ 	.short	(.L_163 - .L_162)
.L_162:
        /*003c*/ 	.word	0x00000000
        /*0040*/ 	.short	0x0001
        /*0042*/ 	.short	0x0008
        /*0044*/ 	.byte	0x00, 0xf5, 0x21, 0x00


	//----- nvinfo : EIATTR_KPARAM_INFO
	.align		4
.L_163:
        /*0048*/ 	.byte	0x04, 0x17
        /*004a*/ 	.short	(.L_165 - .L_164)
.L_164:
        /*004c*/ 	.word	0x00000000
        /*0050*/ 	.short	0x0000
        /*0052*/ 	.short	0x0000
        /*0054*/ 	.byte	0x00, 0xf5, 0x21, 0x00


	//----- nvinfo : EIATTR_SPARSE_MMA_MASK
	.align		4
.L_165:
        /*0058*/ 	.byte	0x03, 0x50
        /*005a*/ 	.short	0x0000


	//----- nvinfo : EIATTR_MAXREG_COUNT
	.align		4
        /*005c*/ 	.byte	0x03, 0x1b
        /*005e*/ 	.short	0x00ff


	//----- nvinfo : EIATTR_MERCURY_ISA_VERSION
	.align		4
        /*0060*/ 	.byte	0x03, 0x5f
        /*0062*/ 	.short	0x0101


	//----- nvinfo : EIATTR_VRC_CTA_INIT_COUNT
	.align		4
        /*0064*/ 	.byte	0x02, 0x4a
	.zero		1
	.zero		1


	//----- nvinfo : EIATTR_EXIT_INSTR_OFFSETS
	.align		4
        /*0068*/ 	.byte	0x04, 0x1c
        /*006a*/ 	.short	(.L_167 - .L_166)


	//   ....[0]....
.L_166:
        /*006c*/ 	.word	0x00000100


	//   ....[1]....
        /*0070*/ 	.word	0x00000690


	//   ....[2]....
        /*0074*/ 	.word	0x00000ee0


	//----- nvinfo : EIATTR_CRS_STACK_SIZE
	.align		4
.L_167:
        /*0078*/ 	.byte	0x04, 0x1e
        /*007a*/ 	.short	(.L_169 - .L_168)
.L_168:
        /*007c*/ 	.word	0x00000000


	//----- nvinfo : EIATTR_CBANK_PARAM_SIZE
	.align		4
.L_169:
        /*0080*/ 	.byte	0x03, 0x19
        /*0082*/ 	.short	0x001c


	//----- nvinfo : EIATTR_PARAM_CBANK
	.align		4
        /*0084*/ 	.byte	0x04, 0x0a
        /*0086*/ 	.short	(.L_171 - .L_170)
	.align		4
.L_170:
        /*0088*/ 	.word	index@(.nv.constant0._Z18powertime_originalP6float2Pfjjj)
        /*008c*/ 	.short	0x0380
        /*008e*/ 	.short	0x001c


	//----- nvinfo : EIATTR_SW_WAR
	.align		4
.L_171:
        /*0090*/ 	.byte	0x04, 0x36
        /*0092*/ 	.short	(.L_173 - .L_172)
.L_172:
        /*0094*/ 	.word	0x00000008
.L_173:


//--------------------- .nv.callgraph             --------------------------
	.section	.nv.callgraph,"",@"SHT_CUDA_CALLGRAPH"
	.align	4
	.sectionentsize	8
	.align		4
        /*0000*/ 	.word	0x00000000
	.align		4
        /*0004*/ 	.word	0xffffffff
	.align		4
        /*0008*/ 	.word	0x00000000
	.align		4
        /*000c*/ 	.word	0xfffffffe
	.align		4
        /*0010*/ 	.word	0x00000000
	.align		4
        /*0014*/ 	.word	0xfffffffd
	.align		4
        /*0018*/ 	.word	0x00000000
	.align		4
        /*001c*/ 	.word	0xfffffffc


//--------------------- .nv.constant4             --------------------------
	.section	.nv.constant4,"a",@progbits
	.align	8
	.align		8
.nv.constant4:
        /*0000*/ 	.dword	fftfactor
	.align		8
        /*0008*/ 	.dword	_ZN34_INTERNAL_7cce4365_4_k_cu_9b29fc274cuda3std3__45__cpo5beginE
	.align		8
        /*0010*/ 	.dword	_ZN34_INTERNAL_7cce4365_4_k_cu_9b29fc274cuda3std3__45__cpo3endE
	.align		8
        /*0018*/ 	.dword	_ZN34_INTERNAL_7cce4365_4_k_cu_9b29fc274cuda3std3__45__cpo6cbeginE
	.align		8
        /*0020*/ 	.dword	_ZN34_INTERNAL_7cce4365_4_k_cu_9b29fc274cuda3std3__45__cpo4cendE
	.align		8
        /*0028*/ 	.dword	_ZN34_INTERNAL_7cce4365_4_k_cu_9b29fc274cuda3std3__45__cpo6rbeginE
	.align		8
        /*0030*/ 	.dword	_ZN34_INTERNAL_7cce4365_4_k_cu_9b29fc274cuda3std3__45__cpo4rendE
	.align		8
        /*0038*/ 	.dword	_ZN34_INTERNAL_7cce4365_4_k_cu_9b29fc274cuda3std3__45__cpo7crbeginE
	.align		8
        /*0040*/ 	.dword	_ZN34_INTERNAL_7cce4365_4_k_cu_9b29fc274cuda3std3__45__cpo5crendE
	.align		8
        /*0048*/ 	.dword	_ZN34_INTERNAL_7cce4365_4_k_cu_9b29fc274cuda3std3__436_GLOBAL__N__7cce4365_4_k_cu_9b29fc276ignoreE
	.align		8
        /*0050*/ 	.dword	_ZN34_INTERNAL_7cce4365_4_k_cu_9b29fc274cuda3std3__419piecewise_constructE
	.align		8
        /*0058*/ 	.dword	_ZN34_INTERNAL_7cce4365_4_k_cu_9b29fc274cuda3std3__48in_placeE
	.align		8
        /*0060*/ 	.dword	_ZN34_INTERNAL_7cce4365_4_k_cu_9b29fc274cuda3std3__420unreachable_sentinelE
	.align		8
        /*0068*/ 	.dword	_ZN34_INTERNAL_7cce4365_4_k_cu_9b29fc274cuda3std3__47nulloptE
	.align		8
        /*0070*/ 	.dword	_ZN34_INTERNAL_7cce4365_4_k_cu_9b29fc274cuda3std3__48unexpectE
	.align		8
        /*0078*/ 	.dword	_ZN34_INTERNAL_7cce4365_4_k_cu_9b29fc274cuda3std6ranges3__45__cpo4swapE
	.align		8
        /*0080*/ 	.dword	_ZN34_INTERNAL_7cce4365_4_k_cu_9b29fc274cuda3std6ranges3__45__cpo9iter_moveE
	.align		8
        /*0088*/ 	.dword	_ZN34_INTERNAL_7cce4365_4_k_cu_9b29fc274cuda3std6ranges3__45__cpo5beginE
	.align		8
        /*0090*/ 	.dword	_ZN34_INTERNAL_7cce4365_4_k_cu_9b29fc274cuda3std6ranges3__45__cpo3endE
	.align		8
        /*0098*/ 	.dword	_ZN34_INTERNAL_7cce4365_4_k_cu_9b29fc274cuda3std6ranges3__45__cpo6cbeginE
	.align		8
        /*00a0*/ 	.dword	_ZN34_INTERNAL_7cce4365_4_k_cu_9b29fc274cuda3std6ranges3__45__cpo4cendE
	.align		8
        /*00a8*/ 	.dword	_ZN34_INTERNAL_7cce4365_4_k_cu_9b29fc274cuda3std6ranges3__45__cpo7advanceE
	.align		8
        /*00b0*/ 	.dword	_ZN34_INTERNAL_7cce4365_4_k_cu_9b29fc274cuda3std6ranges3__45__cpo9iter_swapE
	.align		8
        /*00b8*/ 	.dword	_ZN34_INTERNAL_7cce4365_4_k_cu_9b29fc274cuda3std6ranges3__45__cpo4nextE
	.align		8
        /*00c0*/ 	.dword	_ZN34_INTERNAL_7cce4365_4_k_cu_9b29fc274cuda3std6ranges3__45__cpo4prevE
	.align		8
        /*00c8*/ 	.dword	_ZN34_INTERNAL_7cce4365_4_k_cu_9b29fc274cuda3std6ranges3__45__cpo4dataE
	.align		8
        /*00d0*/ 	.dword	_ZN34_INTERNAL_7cce4365_4_k_cu_9b29fc274cuda3std6ranges3__45__cpo5cdataE
	.align		8
        /*00d8*/ 	.dword	_ZN34_INTERNAL_7cce4365_4_k_cu_9b29fc274cuda3std6ranges3__45__cpo4sizeE
	.align		8
        /*00e0*/ 	.dword	_ZN34_INTERNAL_7cce4365_4_k_cu_9b29fc274cuda3std6ranges3__45__cpo5ssizeE
	.align		8
        /*00e8*/ 	.dword	_ZN34_INTERNAL_7cce4365_4_k_cu_9b29fc274cuda3std6ranges3__45__cpo8distanceE
	.align		8
        /*00f0*/ 	.dword	_ZN34_INTERNAL_7cce4365_4_k_cu_9b29fc276thrust24THRUST_300001_SM_1000_NS8cuda_cub3parE
	.align		8
        /*00f8*/ 	.dword	_ZN34_INTERNAL_7cce4365_4_k_cu_9b29fc276thrust24THRUST_300001_SM_1000_NS8cuda_cub10par_nosyncE
	.align		8
        /*0100*/ 	.dword	_ZN34_INTERNAL_7cce4365_4_k_cu_9b29fc276thrust24THRUST_300001_SM_1000_NS6system6detail10sequential3seqE
	.align		8
        /*0108*/ 	.dword	_ZN34_INTERNAL_7cce4365_4_k_cu_9b29fc276thrust24THRUST_300001_SM_1000_NS12placeholders2_1E
	.align		8
        /*0110*/ 	.dword	_ZN34_INTERNAL_7cce4365_4_k_cu_9b29fc276thrust24THRUST_300001_SM_1000_NS12placeholders2_2E
	.align		8
        /*0118*/ 	.dword	_ZN34_INTERNAL_7cce4365_4_k_cu_9b29fc276thrust24THRUST_300001_SM_1000_NS12placeholders2_3E
	.align		8
        /*0120*/ 	.dword	_ZN34_INTERNAL_7cce4365_4_k_cu_9b29fc276thrust24THRUST_300001_SM_1000_NS12placeholders2_4E
	.align		8
        /*0128*/ 	.dword	_ZN34_INTERNAL_7cce4365_4_k_cu_9b29fc276thrust24THRUST_300001_SM_1000_NS12placeholders2_5E
	.align		8
        /*0130*/ 	.dword	_ZN34_INTERNAL_7cce4365_4_k_cu_9b29fc276thrust24THRUST_300001_SM_1000_NS12placeholders2_6E
	.align		8
        /*0138*/ 	.dword	_ZN34_INTERNAL_7cce4365_4_k_cu_9b29fc276thrust24THRUST_300001_SM_1000_NS12placeholders2_7E
	.align		8
        /*0140*/ 	.dword	_ZN34_INTERNAL_7cce4365_4_k_cu_9b29fc276thrust24THRUST_300001_SM_1000_NS12placeholders2_8E
	.align		8
        /*0148*/ 	.dword	_ZN34_INTERNAL_7cce4365_4_k_cu_9b29fc276thrust24THRUST_300001_SM_1000_NS12placeholders2_9E
	.align		8
        /*0150*/ 	.dword	_ZN34_INTERNAL_7cce4365_4_k_cu_9b29fc276thrust24THRUST_300001_SM_1000_NS12placeholders3_10E
	.align		8
        /*0158*/ 	.dword	_ZN34_INTERNAL_7cce4365_4_k_cu_9b29fc276thrust24THRUST_300001_SM_1000_NS3seqE


//--------------------- .text._ZN3cub18CUB_300001_SM_10006detail8for_each13static_kernelINS2_12policy_hub_t12policy_500_tEmN6thrust24THRUST_300001_SM_1000_NS8cuda_cub20__uninitialized_fill7functorINS7_10device_ptrIfEEfEEEEvT0_T1_ --------------------------
	.section	.text._ZN3cub18CUB_300001_SM_10006detail8for_each13static_kernelINS2_12policy_hub_t12policy_500_tEmN6thrust24THRUST_300001_SM_1000_NS8cuda_cub20__uninitialized_fill7functorINS7_10device_ptrIfEEfEEEEvT0_T1_,"ax",@progbits
	.align	128
        .global         _ZN3cub18CUB_300001_SM_10006detail8for_each13static_kernelINS2_12policy_hub_t12policy_500_tEmN6thrust24THRUST_300001_SM_1000_NS8cuda_cub20__uninitialized_fill7functorINS7_10device_ptrIfEEfEEEEvT0_T1_
        .type           _ZN3cub18CUB_300001_SM_10006detail8for_each13static_kernelINS2_12policy_hub_t12policy_500_tEmN6thrust24THRUST_300001_SM_1000_NS8cuda_cub20__uninitialized_fill7functorINS7_10device_ptrIfEEfEEEEvT0_T1_,@function
        .size           _ZN3cub18CUB_300001_SM_10006detail8for_each13static_kernelINS2_12policy_hub_t12policy_500_tEmN6thrust24THRUST_300001_SM_1000_NS8cuda_cub20__uninitialized_fill7functorINS7_10device_ptrIfEEfEEEEvT0_T1_,(.L_x_42 - _ZN3cub18CUB_300001_SM_10006detail8for_each13static_kernelINS2_12policy_hub_t12policy_500_tEmN6thrust24THRUST_300001_SM_1000_NS8cuda_cub20__uninitialized_fill7functorINS7_10device_ptrIfEEfEEEEvT0_T1_)
        .other          _ZN3cub18CUB_300001_SM_10006detail8for_each13static_kernelINS2_12policy_hub_t12policy_500_tEmN6thrust24THRUST_300001_SM_1000_NS8cuda_cub20__uninitialized_fill7functorINS7_10device_ptrIfEEfEEEEvT0_T1_,@"STO_CUDA_ENTRY STV_DEFAULT"
_ZN3cub18CUB_300001_SM_10006detail8for_each13static_kernelINS2_12policy_hub_t12policy_500_tEmN6thrust24THRUST_300001_SM_1000_NS8cuda_cub20__uninitialized_fill7functorINS7_10device_ptrIfEEfEEEEvT0_T1_:
.text._ZN3cub18CUB_300001_SM_10006detail8for_each13static_kernelINS2_12policy_hub_t12policy_500_tEmN6thrust24THRUST_300001_SM_1000_NS8cuda_cub20__uninitialized_fill7functorINS7_10device_ptrIfEEfEEEEvT0_T1_:
[----:B------:R-:W-:Y:S08]  /*0000*/  LDC R1, c[0x0][0x37c] ;  /* 0x0000df00ff017b82 */ /* 0x000ff00000000800 */
[----:B------:R-:W0:Y:S01]  /*0010*/  S2UR UR4, SR_CTAID.X ;  /* 0x00000000000479c3 */ /* 0x000e220000002500 */
[----:B------:R-:W1:Y:S01]  /*0020*/  LDCU.64 UR6, c[0x0][0x380] ;  /* 0x00007000ff0677ac */ /* 0x000e620008000a00 */
[----:B------:R-:W2:Y:S01]  /*0030*/  LDCU.64 UR8, c[0x0][0x358] ;  /* 0x00006b00ff0877ac */ /* 0x000ea20008000a00 */
[----:B0-----:R-:W-:-:S04]  /*0040*/  UIMAD.WIDE.U32 UR4, UR4, 0x200, URZ ;  /* 0x00000200040478a5 */ /* 0x001fc8000f8e00ff */
[----:B-1----:R-:W-:-:S04]  /*0050*/  UIADD3 UR6, UP0, UPT, -UR4, UR6, URZ ;  /* 0x0000000604067290 */ /* 0x002fc8000ff1e1ff */
[----:B------:R-:W-:Y:S02]  /*0060*/  UIADD3.X UR7, UPT, UPT, ~UR5, UR7, URZ, UP0, !UPT ;  /* 0x0000000705077290 */ /* 0x000fe400087fe5ff */
[----:B------:R-:W-:-:S04]  /*0070*/  UISETP.GE.U32.AND UP0, UPT, UR6, 0x200, UPT ;  /* 0x000002000600788c */ /* 0x000fc8000bf06070 */
[----:B------:R-:W-:-:S09]  /*0080*/  UISETP.GE.U32.AND.EX UP0, UPT, UR7, URZ, UPT, UP0 ;  /* 0x000000ff0700728c */ /* 0x000fd2000bf06100 */
[----:B--2---:R-:W-:Y:S05]  /*0090*/  BRA.U !UP0, `(.L_x_0) ;  /* 0x0000000108287547 */ /* 0x004fea000b800000 */
[----:B------:R-:W0:Y:S01]  /*00a0*/  S2R R0, SR_TID.X ;  /* 0x0000000000007919 */ /* 0x000e220000002100 */
[----:B------:R-:W1:Y:S01]  /*00b0*/  LDCU.64 UR6, c[0x0][0x388] ;  /* 0x00007100ff0677ac */ /* 0x000e620008000a00 */
[----:B------:R-:W2:Y:S01]  /*00c0*/  LDC R5, c[0x0][0x390] ;  /* 0x0000e400ff057b82 */ /* 0x000ea20000000800 */
[----:B0-----:R-:W-:-:S05]  /*00d0*/  IADD3 R0, P0, PT, R0, UR4, RZ ;  /* 0x0000000400007c10 */ /* 0x001fca000ff1e0ff */
[----:B------:R-:W-:Y:S01]  /*00e0*/  IMAD.X R3, RZ, RZ, UR5, P0 ;  /* 0x00000005ff037e24 */ /* 0x000fe200080e06ff */
[----:B-1----:R-:W-:-:S04]  /*00f0*/  LEA R2, P0, R0, UR6, 0x2 ;  /* 0x0000000600027c11 */ /* 0x002fc8000f8010ff */
[----:B------:R-:W-:-:S05]  /*0100*/  LEA.HI.X R3, R0, UR7, R3, 0x2, P0 ;  /* 0x0000000700037c11 */ /* 0x000fca00080f1403 */
[----:B--2---:R-:W-:Y:S04]  /*0110*/  STG.E desc[UR8][R2.64], R5 ;  /* 0x0000000502007986 */ /* 0x004fe8000c101908 */
[----:B------:R-:W-:Y:S01]  /*0120*/  STG.E desc[UR8][R2.64+0x400], R5 ;  /* 0x0004000502007986 */ /* 0x000fe2000c101908 */
[----:B------:R-:W-:Y:S05]  /*0130*/  EXIT ;  /* 0x000000000000794d */ /* 0x000fea0003800000 */
.L_x_0:
[----:B------:R-:W0:Y:S01]  /*0140*/  S2R R0, SR_TID.X ;  /* 0x0000000000007919 */ /* 0x000e220000002100 */
[----:B------:R-:W-:Y:S01]  /*0150*/  IMAD.U32 R2, RZ, RZ, UR7 ;  /* 0x00000007ff027e24 */ /* 0x000fe2000f8e00ff */
[----:B------:R-:W1:Y:S01]  /*0160*/  LDCU.64 UR10, c[0x0][0x388] ;  /* 0x00007100ff0a77ac */ /* 0x000e620008000a00 */
[----:B------:R-:W-:Y:S01]  /*0170*/  IMAD.U32 R4, RZ, RZ, UR7 ;  /* 0x00000007ff047e24 */ /* 0x000fe2000f8e00ff */
[----:B0-----:R-:W-:-:S04]  /*0180*/  ISETP.LT.U32.AND P0, PT, R0, UR6, PT ;  /* 0x0000000600007c0c */ /* 0x001fc8000bf01070 */
[----:B------:R-:W-:Y:S01]  /*0190*/  ISETP.GT.U32.AND.EX P0, PT, R2, RZ, PT, P0 ;  /* 0x000000ff0200720c */ /* 0x000fe20003f04100 */
[C---:B------:R-:W-:Y:S01]  /*01a0*/  VIADD R2, R0.reuse, 0x100 ;  /* 0x0000010000027836 */ /* 0x040fe20000000000 */
[----:B------:R-:W-:-:S04]  /*01b0*/  IADD3 R0, P2, PT, R0, UR4, RZ ;  /* 0x0000000400007c10 */ /* 0x000fc8000ff5e0ff */
[----:B------:R-:W-:Y:S01]  /*01c0*/  ISETP.LT.U32.AND P1, PT, R2, UR6, PT ;  /* 0x0000000602007c0c */ /* 0x000fe2000bf21070 */
[----:B------:R-:W-:Y:S01]  /*01d0*/  IMAD.X R3, RZ, RZ, UR5, P2 ;  /* 0x00000005ff037e24 */ /* 0x000fe200090e06ff */
[----:B-1----:R-:W-:Y:S02]  /*01e0*/  LEA R2, P2, R0, UR10, 0x2 ;  /* 0x0000000a00027c11 */ /* 0x002fe4000f8410ff */
[----:B------:R-:W-:Y:S02]  /*01f0*/  ISETP.GT.U32.AND.EX P1, PT, R4, RZ, PT, P1 ;  /* 0x000000ff0400720c */ /* 0x000fe40003f24110 */
[----:B------:R-:W-:Y:S01]  /*0200*/  LEA.HI.X R3, R0, UR11, R3, 0x2, P2 ;  /* 0x0000000b00037c11 */ /* 0x000fe200090f1403 */
[----:B------:R-:W0:Y:S04]  /*0210*/  @P0 LDC R5, c[0x0][0x390] ;  /* 0x0000e400ff050b82 */ /* 0x000e280000000800 */
[----:B0-----:R0:W-:Y:S06]  /*0220*/  @P0 STG.E desc[UR8][R2.64], R5 ;  /* 0x0000000502000986 */ /* 0x0011ec000c101908 */
[----:B------:R-:W-:Y:S05]  /*0230*/  @!P1 EXIT ;  /* 0x000000000000994d */ /* 0x000fea0003800000 */
[----:B0-----:R-:W0:Y:S02]  /*0240*/  LDC R5, c[0x0][0x390] ;  /* 0x0000e400ff057b82 */ /* 0x001e240000000800 */
[----:B0-----:R-:W-:Y:S01]  /*0250*/  STG.E desc[UR8][R2.64+0x400], R5 ;  /* 0x0004000502007986 */ /* 0x001fe2000c101908 */
[----:B------:R-:W-:Y:S05]  /*0260*/  EXIT ;  /* 0x000000000000794d */ /* 0x000fea0003800000 */
.L_x_1:
[----:B------:R-:W-:-:S00]  /*0270*/  BRA `(.L_x_1) ;  /* 0xfffffffc00fc7947 */ /* 0x000fc0000383ffff */
[----:B------:R-:W-:-:S00]  /*0280*/  NOP ;  /* 0x0000000000007918 */ /* 0x000fc00000000000 */
[----:B------:R-:W-:-:S00]  /*0290*/  NOP ;  /* 0x0000000000007918 */ /* 0x000fc00000000000 */
[----:B------:R-:W-:-:S00]  /*02a0*/  NOP ;  /* 0x0000000000007918 */ /* 0x000fc00000000000 */
[----:B------:R-:W-:-:S00]  /*02b0*/  NOP ;  /* 0x0000000000007918 */ /* 0x000fc00000000000 */
[----:B------:R-:W-:-:S00]  /*02c0*/  NOP ;  /* 0x0000000000007918 */ /* 0x000fc00000000000 */
[----:B------:R-:W-:-:S00]  /*02d0*/  NOP ;  /* 0x0000000000007918 */ /* 0x000fc00000000000 */
[----:B------:R-:W-:-:S00]  /*02e0*/  NOP ;  /* 0x0000000000007918 */ /* 0x000fc00000000000 */
[----:B------:R-:W-:-:S00]  /*02f0*/  NOP ;  /* 0x0000000000007918 */ /* 0x000fc00000000000 */
.L_x_42:


//--------------------- .text._ZN3cub18CUB_300001_SM_10006detail8for_each13static_kernelINS2_12policy_hub_t12policy_500_tEmN6thrust24THRUST_300001_SM_1000_NS8cuda_cub20__uninitialized_fill7functorINS7_10device_ptrI6float2EESC_EEEEvT0_T1_ --------------------------
	.section	.text._ZN3cub18CUB_300001_SM_10006detail8for_each13static_kernelINS2_12policy_hub_t12policy_500_tEmN6thrust24THRUST_300001_SM_1000_NS8cuda_cub20__uninitialized_fill7functorINS7_10device_ptrI6float2EESC_EEEEvT0_T1_,"ax",@progbits
	.align	128
        .global         _ZN3cub18CUB_300001_SM_10006detail8for_each13static_kernelINS2_12policy_hub_t12policy_500_tEmN6thrust24THRUST_300001_SM_1000_NS8cuda_cub20__uninitialized_fill7functorINS7_10device_ptrI6float2EESC_EEEEvT0_T1_
        .type           _ZN3cub18CUB_300001_SM_10006detail8for_each13static_kernelINS2_12policy_hub_t12policy_500_tEmN6thrust24THRUST_300001_SM_1000_NS8cuda_cub20__uninitialized_fill7functorINS7_10device_ptrI6float2EESC_EEEEvT0_T1_,@function
        .size           _ZN3cub18CUB_300001_SM_10006detail8for_each13static_kernelINS2_12policy_hub_t12policy_500_tEmN6thrust24THRUST_300001_SM_1000_NS8cuda_cub20__uninitialized_fill7functorINS7_10device_ptrI6float2EESC_EEEEvT0_T1_,(.L_x_43 - _ZN3cub18CUB_300001_SM_10006detail8for_each13static_kernelINS2_12policy_hub_t12policy_500_tEmN6thrust24THRUST_300001_SM_1000_NS8cuda_cub20__uninitialized_fill7functorINS7_10device_ptrI6float2EESC_EEEEvT0_T1_)
        .other          _ZN3cub18CUB_300001_SM_10006detail8for_each13static_kernelINS2_12policy_hub_t12policy_500_tEmN6thrust24THRUST_300001_SM_1000_NS8cuda_cub20__uninitialized_fill7functorINS7_10device_ptrI6float2EESC_EEEEvT0_T1_,@"STO_CUDA_ENTRY STV_DEFAULT"
_ZN3cub18CUB_300001_SM_10006detail8for_each13static_kernelINS2_12policy_hub_t12policy_500_tEmN6thrust24THRUST_300001_SM_1000_NS8cuda_cub20__uninitialized_fill7functorINS7_10device_ptrI6float2EESC_EEEEvT0_T1_:
.text._ZN3cub18CUB_300001_SM_10006detail8for_each13static_kernelINS2_12policy_hub_t12policy_500_tEmN6thrust24THRUST_300001_SM_1000_NS8cuda_cub20__uninitialized_fill7functorINS7_10device_ptrI6float2EESC_EEEEvT0_T1_:
        /* <DEDUP_REMOVED lines=12> */
[----:B------:R-:W2:Y:S01]  /*00c0*/  LDC.64 R4, c[0x0][0x390] ;  /* 0x0000e400ff047b82 */ /* 0x000ea20000000a00 */
[----:B0-----:R-:W-:-:S05]  /*00d0*/  IADD3 R0, P0, PT, R0, UR4, RZ ;  /* 0x0000000400007c10 */ /* 0x001fca000ff1e0ff */
[----:B------:R-:W-:Y:S01]  /*00e0*/  IMAD.X R3, RZ, RZ, UR5, P0 ;  /* 0x00000005ff037e24 */ /* 0x000fe200080e06ff */
[----:B-1----:R-:W-:-:S04]  /*00f0*/  LEA R2, P0, R0, UR6, 0x3 ;  /* 0x0000000600027c11 */ /* 0x002fc8000f8018ff */
[----:B------:R-:W-:-:S05]  /*0100*/  LEA.HI.X R3, R0, UR7, R3, 0x3, P0 ;  /* 0x0000000700037c11 */ /* 0x000fca00080f1c03 */
[----:B--2---:R-:W-:Y:S04]  /*0110*/  STG.E.64 desc[UR8][R2.64], R4 ;  /* 0x0000000402007986 */ /* 0x004fe8000c101b08 */
[----:B------:R-:W-:Y:S01]  /*0120*/  STG.E.64 desc[UR8][R2.64+0x800], R4 ;  /* 0x0008000402007986 */ /* 0x000fe2000c101b08 */
[----:B------:R-:W-:Y:S05]  /*0130*/  EXIT ;  /* 0x000000000000794d */ /* 0x000fea0003800000 */
.L_x_2:
        /* <DEDUP_REMOVED lines=13> */
[----:B------:R-:W0:Y:S04]  /*0210*/  @P0 LDC.64 R4, c[0x0][0x390] ;  /* 0x0000e400ff040b82 */ /* 0x000e280000000a00 */
[----:B0-----:R0:W-:Y:S06]  /*0220*/  @P0 STG.E.64 desc[UR8][R2.64], R4 ;  /* 0x0000000402000986 */ /* 0x0011ec000c101b08 */
[----:B------:R-:W-:Y:S05]  /*0230*/  @!P1 EXIT ;  /* 0x000000000000994d */ /* 0x000fea0003800000 */
[----:B0-----:R-:W0:Y:S02]  /*0240*/  LDC.64 R4, c[0x0][0x390] ;  /* 0x0000e400ff047b82 */ /* 0x001e240000000a00 */
[----:B0-----:R-:W-:Y:S01]  /*0250*/  STG.E.64 desc[UR8][R2.64+0x800], R4 ;  /* 0x0008000402007986 */ /* 0x001fe2000c101b08 */
[----:B------:R-:W-:Y:S05]  /*0260*/  EXIT ;  /* 0x000000000000794d */ /* 0x000fea0003800000 */
.L_x_3:
        /* <DEDUP_REMOVED lines=9> */
.L_x_43:


//--------------------- .text._ZN3cub18CUB_300001_SM_10006detail11EmptyKernelIvEEvv --------------------------
	.section	.text._ZN3cub18CUB_300001_SM_10006detail11EmptyKernelIvEEvv,"ax",@progbits
	.align	128
        .global         _ZN3cub18CUB_300001_SM_10006detail11EmptyKernelIvEEvv
        .type           _ZN3cub18CUB_300001_SM_10006detail11EmptyKernelIvEEvv,@function
        .size           _ZN3cub18CUB_300001_SM_10006detail11EmptyKernelIvEEvv,(.L_x_44 - _ZN3cub18CUB_300001_SM_10006detail11EmptyKernelIvEEvv)
        .other          _ZN3cub18CUB_300001_SM_10006detail11EmptyKernelIvEEvv,@"STO_CUDA_ENTRY STV_DEFAULT"
_ZN3cub18CUB_300001_SM_10006detail11EmptyKernelIvEEvv:
.text._ZN3cub18CUB_300001_SM_10006detail11EmptyKernelIvEEvv:
[----:B------:R-:W-:Y:S01]  /*0000*/  LDC R1, c[0x0][0x37c] ;  /* 0x0000df00ff017b82 */ /* 0x000fe20000000800 */
[----:B------:R-:W-:Y:S05]  /*0010*/  EXIT ;  /* 0x000000000000794d */ /* 0x000fea0003800000 */
.L_x_4:
        /* <DEDUP_REMOVED lines=14> */
.L_x_44:


//--------------------- .text._Z23powertime_new_hardcodedP6float2Pf --------------------------
	.section	.text._Z23powertime_new_hardcodedP6float2Pf,"ax",@progbits
	.align	128
        .global         _Z23powertime_new_hardcodedP6float2Pf
        .type           _Z23powertime_new_hardcodedP6float2Pf,@function
        .size           _Z23powertime_new_hardcodedP6float2Pf,(.L_x_45 - _Z23powertime_new_hardcodedP6float2Pf)
        .other          _Z23powertime_new_hardcodedP6float2Pf,@"STO_CUDA_ENTRY STV_DEFAULT"
_Z23powertime_new_hardcodedP6float2Pf:
.text._Z23powertime_new_hardcodedP6float2Pf:
[----:B------:R-:W-:Y:S01]  /*0000*/  LDC R1, c[0x0][0x37c] ;  /* 0x0000df00ff017b82 */ /* 0x000fe20000000800 */
[----:B------:R-:W0:Y:S02]  /*0010*/  S2R R0, SR_TID.X ;  /* 0x0000000000007919 */ /* 0x000e240000002100 */
[----:B0-----:R-:W-:-:S04]  /*0020*/  LOP3.LUT R6, R0, 0x1f, RZ, 0xc0, !PT ;  /* 0x0000001f00067812 */ /* 0x001fc800078ec0ff */
[----:B------:R-:W-:-:S13]  /*0030*/  ISETP.GT.U32.AND P0, PT, R6, 0x1a, PT ;  /* 0x0000001a0600780c */ /* 0x000fda0003f04070 */
[----:B------:R-:W-:Y:S05]  /*0040*/  @P0 EXIT ;  /* 0x000000000000094d */ /* 0x000fea0003800000 */
[----:B------:R-:W0:Y:S01]  /*0050*/  S2R R3, SR_CTAID.X ;  /* 0x0000000000037919 */ /* 0x000e220000002500 */
[----:B------:R-:W1:Y:S01]  /*0060*/  LDC.64 R4, c[0x0][0x388] ;  /* 0x0000e200ff047b82 */ /* 0x000e620000000a00 */
[----:B------:R-:W2:Y:S01]  /*0070*/  LDCU.64 UR4, c[0x0][0x380] ;  /* 0x00007000ff0477ac */ /* 0x000ea20008000a00 */
[----:B------:R-:W-:Y:S01]  /*0080*/  SHF.R.U32.HI R0, RZ, 0x5, R0 ;  /* 0x00000005ff007819 */ /* 0x000fe20000011600 */
[----:B------:R-:W3:Y:S01]  /*0090*/  LDCU.64 UR6, c[0x0][0x358] ;  /* 0x00006b00ff0677ac */ /* 0x000ee20008000a00 */
[----:B--2---:R-:W-:-:S04]  /*00a0*/  UIADD3 UR4, UP0, UPT, UR4, 0x400, URZ ;  /* 0x0000040004047890 */ /* 0x004fc8000ff1e0ff */
[----:B------:R-:W-:Y:S01]  /*00b0*/  UIADD3.X UR5, UPT, UPT, URZ, UR5, URZ, UP0, !UPT ;  /* 0x00000005ff057290 */ /* 0x000fe200087fe4ff */
[----:B0-----:R-:W-:-:S04]  /*00c0*/  IMAD R3, R3, 0x150, R0 ;  /* 0x0000015003037824 */ /* 0x001fc800078e0200 */
[C---:B------:R-:W-:Y:S01]  /*00d0*/  IMAD R7, R3.reuse, 0x1b, R6 ;  /* 0x0000001b03077824 */ /* 0x040fe200078e0206 */
[----:B---3--:R-:W-:-:S07]  /*00e0*/  LEA R6, R3, R6, 0x8 ;  /* 0x0000000603067211 */ /* 0x008fce00078e40ff */
.L_x_5:
[----:B------:R-:W-:Y:S02]  /*00f0*/  MOV R22, UR4 ;  /* 0x0000000400167c02 */ /* 0x000fe40008000f00 */
[----:B------:R-:W-:-:S03]  /*0100*/  MOV R23, UR5 ;  /* 0x0000000500177c02 */ /* 0x000fc60008000f00 */
[----:B------:R-:W-:-:S05]  /*0110*/  IMAD.WIDE R22, R6, 0x8, R22 ;  /* 0x0000000806167825 */ /* 0x000fca00078e0216 */
[----:B0-----:R-:W2:Y:S04]  /*0120*/  LDG.E.64.CONSTANT R2, desc[UR6][R22.64+-0x400] ;  /* 0xfffc000616027981 */ /* 0x001ea8000c1e9b00 */
[----:B------:R-:W3:Y:S04]  /*0130*/  LDG.E.64.CONSTANT R18, desc[UR6][R22.64+-0x300] ;  /* 0xfffd000616127981 */ /* 0x000ee8000c1e9b00 */
[----:B------:R-:W4:Y:S04]  /*0140*/  LDG.E.64.CONSTANT R16, desc[UR6][R22.64+-0x200] ;  /* 0xfffe000616107981 */ /* 0x000f28000c1e9b00 */
[----:B------:R-:W5:Y:S04]  /*0150*/  LDG.E.64.CONSTANT R14, desc[UR6][R22.64+-0x100] ;  /* 0xffff0006160e7981 */ /* 0x000f68000c1e9b00 */
[----:B------:R-:W5:Y:S04]  /*0160*/  LDG.E.64.CONSTANT R12, desc[UR6][R22.64] ;  /* 0x00000006160c7981 */ /* 0x000f68000c1e9b00 */
[----:B------:R-:W5:Y:S04]  /*0170*/  LDG.E.64.CONSTANT R10, desc[UR6][R22.64+0x100] ;  /* 0x00010006160a7981 */ /* 0x000f68000c1e9b00 */
[----:B------:R-:W5:Y:S04]  /*0180*/  LDG.E.64.CONSTANT R8, desc[UR6][R22.64+0x200] ;  /* 0x0002000616087981 */ /* 0x000f68000c1e9b00 */
[----:B------:R-:W5:Y:S01]  /*0190*/  LDG.E.64.CONSTANT R20, desc[UR6][R22.64+0x300] ;  /* 0x0003000616147981 */ /* 0x000f62000c1e9b00 */
[----:B------:R-:W-:-:S02]  /*01a0*/  ISETP.GE.U32.AND P0, PT, R0, 0x130, PT ;  /* 0x000001300000780c */ /* 0x000fc40003f06070 */
[----:B------:R-:W-:Y:S02]  /*01b0*/  IADD3 R0, PT, PT, R0, 0x20, RZ ;  /* 0x0000002000007810 */ /* 0x000fe40007ffe0ff */
[----:B------:R-:W-:Y:S01]  /*01c0*/  IADD3 R6, PT, PT, R6, 0x2000, RZ ;  /* 0x0000200006067810 */ /* 0x000fe20007ffe0ff */
[----:B--2---:R-:W-:Y:S01]  /*01d0*/  FFMA R25, R2, R2, RZ ;  /* 0x0000000202197223 */ /* 0x004fe200000000ff */
[----:B------:R-:W-:-:S03]  /*01e0*/  FFMA R2, R3, R3, RZ ;  /* 0x0000000303027223 */ /* 0x000fc600000000ff */
[----:B---3--:R-:W-:Y:S01]  /*01f0*/  FFMA R25, R18, R18, R25 ;  /* 0x0000001212197223 */ /* 0x008fe20000000019 */
[----:B------:R-:W-:-:S03]  /*0200*/  FFMA R2, R19, R19, R2 ;  /* 0x0000001313027223 */ /* 0x000fc60000000002 */
[----:B----4-:R-:W-:Y:S01]  /*0210*/  FFMA R25, R16, R16, R25 ;  /* 0x0000001010197223 */ /* 0x010fe20000000019 */
[----:B------:R-:W-:-:S03]  /*0220*/  FFMA R2, R17, R17, R2 ;  /* 0x0000001111027223 */ /* 0x000fc60000000002 */
[----:B-----5:R-:W-:Y:S01]  /*0230*/  FFMA R25, R14, R14, R25 ;  /* 0x0000000e0e197223 */ /* 0x020fe20000000019 */
[----:B------:R-:W-:-:S03]  /*0240*/  FFMA R2, R15, R15, R2 ;  /* 0x0000000f0f027223 */ /* 0x000fc60000000002 */
[----:B------:R-:W-:Y:S01]  /*0250*/  FFMA R25, R12, R12, R25 ;  /* 0x0000000c0c197223 */ /* 0x000fe20000000019 */
[----:B------:R-:W-:-:S03]  /*0260*/  FFMA R2, R13, R13, R2 ;  /* 0x0000000d0d027223 */ /* 0x000fc60000000002 */
[----:B------:R-:W-:Y:S01]  /*0270*/  FFMA R25, R10, R10, R25 ;  /* 0x0000000a0a197223 */ /* 0x000fe20000000019 */
[----:B------:R-:W-:-:S03]  /*0280*/  FFMA R2, R11, R11, R2 ;  /* 0x0000000b0b027223 */ /* 0x000fc60000000002 */
[----:B------:R-:W-:Y:S01]  /*0290*/  FFMA R25, R8, R8, R25 ;  /* 0x0000000808197223 */ /* 0x000fe20000000019 */
[----:B------:R-:W-:-:S03]  /*02a0*/  FFMA R2, R9, R9, R2 ;  /* 0x0000000909027223 */ /* 0x000fc60000000002 */
[----:B------:R-:W-:Y:S01]  /*02b0*/  FFMA R25, R20, R20, R25 ;  /* 0x0000001414197223 */ /* 0x000fe20000000019 */
[----:B------:R-:W-:Y:S01]  /*02c0*/  FFMA R8, R21, R21, R2 ;  /* 0x0000001515087223 */ /* 0x000fe20000000002 */
[C---:B-1----:R-:W-:Y:S01]  /*02d0*/  IMAD.WIDE R2, R7.reuse, 0x4, R4 ;  /* 0x0000000407027825 */ /* 0x042fe200078e0204 */
[----:B------:R-:W-:-:S03]  /*02e0*/  IADD3 R7, PT, PT, R7, 0x360, RZ ;  /* 0x0000036007077810 */ /* 0x000fc60007ffe0ff */
[----:B------:R-:W-:-:S05]  /*02f0*/  FADD R25, R25, R8 ;  /* 0x0000000819197221 */ /* 0x000fca0000000000 */
[----:B------:R0:W-:Y:S01]  /*0300*/  STG.E desc[UR6][R2.64], R25 ;  /* 0x0000001902007986 */ /* 0x0001e2000c101906 */
[----:B------:R-:W-:Y:S05]  /*0310*/  @!P0 BRA `(.L_x_5) ;  /* 0xfffffffc00748947 */ /* 0x000fea000383ffff */
[----:B------:R-:W-:Y:S05]  /*0320*/  EXIT ;  /* 0x000000000000794d */ /* 0x000fea0003800000 */
.L_x_6:
        /* <DEDUP_REMOVED lines=13> */
.L_x_45:


//--------------------- .text._Z13powertime_newP6float2Pfjjjjj --------------------------
	.section	.text._Z13powertime_newP6float2Pfjjjjj,"ax",@progbits
	.align	128
        .global         _Z13powertime_newP6float2Pfjjjjj
        .type           _Z13powertime_newP6float2Pfjjjjj,@function
        .size           _Z13powertime_newP6float2Pfjjjjj,(.L_x_46 - _Z13powertime_newP6float2Pfjjjjj)
        .other          _Z13powertime_newP6float2Pfjjjjj,@"STO_CUDA_ENTRY STV_DEFAULT"
_Z13powertime_newP6float2Pfjjjjj:
.text._Z13powertime_newP6float2Pfjjjjj:
[----:B------:R-:W-:Y:S01]  /*0000*/  LDC R1, c[0x0][0x37c] ;  /* 0x0000df00ff017b82 */ /* 0x000fe20000000800 */
[----:B------:R-:W0:Y:S07]  /*0010*/  S2R R0, SR_TID.X ;  /* 0x0000000000007919 */ /* 0x000e2e0000002100 */
[----:B------:R-:W1:Y:S01]  /*0020*/  LDC R2, c[0x0][0x398] ;  /* 0x0000e600ff027b82 */ /* 0x000e620000000800 */
[----:B0-----:R-:W-:-:S04]  /*0030*/  LOP3.LUT R11, R0, 0x1f, RZ, 0xc0, !PT ;  /* 0x0000001f000b7812 */ /* 0x001fc800078ec0ff */
[----:B-1----:R-:W-:-:S13]  /*0040*/  ISETP.GE.U32.AND P0, PT, R11, R2, PT ;  /* 0x000000020b00720c */ /* 0x002fda0003f06070 */
[----:B------:R-:W-:Y:S05]  /*0050*/  @P0 EXIT ;  /* 0x000000000000094d */ /* 0x000fea0003800000 */
[----:B------:R-:W0:Y:S01]  /*0060*/  LDCU UR8, c[0x0][0x390] ;  /* 0x00007200ff0877ac */ /* 0x000e220008000800 */
[----:B------:R-:W-:-:S04]  /*0070*/  SHF.R.U32.HI R0, RZ, 0x5, R0 ;  /* 0x00000005ff007819 */ /* 0x000fc80000011600 */
[----:B0-----:R-:W-:-:S13]  /*0080*/  ISETP.GE.U32.AND P0, PT, R0, UR8, PT ;  /* 0x0000000800007c0c */ /* 0x001fda000bf06070 */
[----:B------:R-:W-:Y:S05]  /*0090*/  @P0 EXIT ;  /* 0x000000000000094d */ /* 0x000fea0003800000 */
[----:B------:R-:W0:Y:S01]  /*00a0*/  LDCU UR5, c[0x0][0x39c] ;  /* 0x00007380ff0577ac */ /* 0x000e220008000800 */
[----:B------:R-:W1:Y:S01]  /*00b0*/  S2UR UR4, SR_CTAID.X ;  /* 0x00000000000479c3 */ /* 0x000e620000002500 */
[----:B------:R-:W2:Y:S01]  /*00c0*/  LDCU.64 UR6, c[0x0][0x358] ;  /* 0x00006b00ff0677ac */ /* 0x000ea20008000a00 */
[----:B0-----:R-:W-:Y:S02]  /*00d0*/  UISETP.NE.AND UP0, UPT, UR5, URZ, UPT ;  /* 0x000000ff0500728c */ /* 0x001fe4000bf05270 */
[----:B-1----:R-:W-:-:S07]  /*00e0*/  UIMAD UR4, UR4, UR8, URZ ;  /* 0x00000008040472a4 */ /* 0x002fce000f8e02ff */
[----:B--2---:R-:W-:Y:S05]  /*00f0*/  BRA.U UP0, `(.L_x_7) ;  /* 0x00000005009c7547 */ /* 0x004fea000b800000 */
[----:B------:R-:W-:Y:S01]  /*0100*/  LOP3.LUT R4, RZ, R0, RZ, 0x33, !PT ;  /* 0x00000000ff047212 */ /* 0x000fe200078e33ff */
[----:B------:R-:W-:Y:S03]  /*0110*/  BSSY.RECONVERGENT B0, `(.L_x_8) ;  /* 0x0000036000007945 */ /* 0x000fe60003800200 */
[----:B------:R-:W-:-:S04]  /*0120*/  IADD3 R4, PT, PT, R4, UR8, RZ ;  /* 0x0000000804047c10 */ /* 0x000fc8000fffe0ff */
[C---:B------:R-:W-:Y:S02]  /*0130*/  ISETP.GE.U32.AND P0, PT, R4.reuse, 0xe0, PT ;  /* 0x000000e00400780c */ /* 0x040fe40003f06070 */
[----:B------:R-:W-:-:S04]  /*0140*/  LEA.HI R5, R4, 0x1, RZ, 0x1b ;  /* 0x0000000104057811 */ /* 0x000fc800078fd8ff */
[----:B------:R-:W-:-:S04]  /*0150*/  LOP3.LUT R6, R5, 0x7, RZ, 0xc0, !PT ;  /* 0x0000000705067812 */ /* 0x000fc800078ec0ff */
[----:B------:R-:W-:-:S03]  /*0160*/  ISETP.NE.AND P1, PT, R6, RZ, PT ;  /* 0x000000ff0600720c */ /* 0x000fc60003f25270 */
[----:B------:R-:W-:Y:S10]  /*0170*/  @!P0 BRA `(.L_x_9) ;  /* 0x0000000000bc8947 */ /* 0x000ff40003800000 */
[----:B------:R-:W0:Y:S01]  /*0180*/  LDC.64 R12, c[0x0][0x388] ;  /* 0x0000e200ff0c7b82 */ /* 0x000e220000000a00 */
[----:B------:R-:W-:Y:S02]  /*0190*/  IADD3 R3, PT, PT, R0, UR4, RZ ;  /* 0x0000000400037c10 */ /* 0x000fe4000fffe0ff */
[----:B------:R-:W-:Y:S02]  /*01a0*/  LOP3.LUT R28, R5, 0xffffff8, RZ, 0xc0, !PT ;  /* 0x0ffffff8051c7812 */ /* 0x000fe400078ec0ff */
[C---:B------:R-:W-:Y:S02]  /*01b0*/  IADD3 R7, PT, PT, R3.reuse, 0x20, RZ ;  /* 0x0000002003077810 */ /* 0x040fe40007ffe0ff */
[C---:B------:R-:W-:Y:S02]  /*01c0*/  IADD3 R9, PT, PT, R3.reuse, 0x40, RZ ;  /* 0x0000004003097810 */ /* 0x040fe40007ffe0ff */
[----:B------:R-:W-:Y:S01]  /*01d0*/  IADD3 R23, PT, PT, R3, 0x60, RZ ;  /* 0x0000006003177810 */ /* 0x000fe20007ffe0ff */
[-CC-:B------:R-:W-:Y:S01]  /*01e0*/  IMAD R7, R7, R2.reuse, R11.reuse ;  /* 0x0000000207077224 */ /* 0x180fe200078e020b */
[----:B------:R-:W-:Y:S01]  /*01f0*/  IADD3 R29, PT, PT, R3, 0x80, RZ ;  /* 0x00000080031d7810 */ /* 0x000fe20007ffe0ff */
[-CC-:B------:R-:W-:Y:S01]  /*0200*/  IMAD R9, R9, R2.reuse, R11.reuse ;  /* 0x0000000209097224 */ /* 0x180fe200078e020b */
[----:B------:R-:W-:Y:S01]  /*0210*/  IADD3 R8, PT, PT, R3, 0xa0, RZ ;  /* 0x000000a003087810 */ /* 0x000fe20007ffe0ff */
[-CC-:B------:R-:W-:Y:S01]  /*0220*/  IMAD R23, R23, R2.reuse, R11.reuse ;  /* 0x0000000217177224 */ /* 0x180fe200078e020b */
[----:B------:R-:W-:Y:S01]  /*0230*/  IADD3 R10, PT, PT, R3, 0xc0, RZ ;  /* 0x000000c0030a7810 */ /* 0x000fe20007ffe0ff */
[-CC-:B------:R-:W-:Y:S01]  /*0240*/  IMAD R29, R29, R2.reuse, R11.reuse ;  /* 0x000000021d1d7224 */ /* 0x180fe200078e020b */
[C---:B------:R-:W-:Y:S01]  /*0250*/  IADD3 R22, PT, PT, R3.reuse, 0xe0, RZ ;  /* 0x000000e003167810 */ /* 0x040fe20007ffe0ff */
[-CC-:B------:R-:W-:Y:S01]  /*0260*/  IMAD R3, R3, R2.reuse, R11.reuse ;  /* 0x0000000203037224 */ /* 0x180fe200078e020b */
[----:B------:R-:W-:Y:S01]  /*0270*/  IADD3 R28, PT, PT, -R28, RZ, RZ ;  /* 0x000000ff1c1c7210 */ /* 0x000fe20007ffe1ff */
[----:B------:R-:W-:-:S02]  /*0280*/  IMAD R8, R8, R2, R11 ;  /* 0x0000000208087224 */ /* 0x000fc400078e020b */
[-CC-:B------:R-:W-:Y:S02]  /*0290*/  IMAD R10, R10, R2.reuse, R11.reuse ;  /* 0x000000020a0a7224 */ /* 0x180fe400078e020b */
[----:B------:R-:W-:-:S07]  /*02a0*/  IMAD R22, R22, R2, R11 ;  /* 0x0000000216167224 */ /* 0x000fce00078e020b */
.L_x_10:
[--C-:B0-2---:R-:W-:Y:S01]  /*02b0*/  IMAD.WIDE R16, R3, 0x4, R12.reuse ;  /* 0x0000000403107825 */ /* 0x105fe200078e020c */
[----:B------:R-:W-:Y:S02]  /*02c0*/  IADD3 R28, PT, PT, R28, 0x8, RZ ;  /* 0x000000081c1c7810 */ /* 0x000fe40007ffe0ff */
[----:B------:R-:W-:Y:S01]  /*02d0*/  IADD3 R0, PT, PT, R0, 0x100, RZ ;  /* 0x0000010000007810 */ /* 0x000fe20007ffe0ff */
[--C-:B------:R-:W-:Y:S01]  /*02e0*/  IMAD.WIDE R14, R7, 0x4, R12.reuse ;  /* 0x00000004070e7825 */ /* 0x100fe200078e020c */
[----:B------:R0:W-:Y:S01]  /*02f0*/  STG.E desc[UR6][R16.64], RZ ;  /* 0x000000ff10007986 */ /* 0x0001e2000c101906 */
[----:B------:R-:W-:Y:S02]  /*0300*/  ISETP.NE.AND P0, PT, R28, RZ, PT ;  /* 0x000000ff1c00720c */ /* 0x000fe40003f05270 */
[----:B------:R-:W-:Y:S01]  /*0310*/  IMAD.WIDE R26, R9, 0x4, R12 ;  /* 0x00000004091a7825 */ /* 0x000fe200078e020c */
[----:B------:R1:W-:Y:S01]  /*0320*/  STG.E desc[UR6][R14.64], RZ ;  /* 0x000000ff0e007986 */ /* 0x0003e2000c101906 */
[----:B------:R-:W-:-:S02]  /*0330*/  LEA R3, R2, R3, 0x8 ;  /* 0x0000000302037211 */ /* 0x000fc400078e40ff */
[--C-:B------:R-:W-:Y:S01]  /*0340*/  IMAD.WIDE R24, R23, 0x4, R12.reuse ;  /* 0x0000000417187825 */ /* 0x100fe200078e020c */
[----:B------:R2:W-:Y:S01]  /*0350*/  STG.E desc[UR6][R26.64], RZ ;  /* 0x000000ff1a007986 */ /* 0x0005e2000c101906 */
[----:B------:R-:W-:Y:S02]  /*0360*/  LEA R7, R2, R7, 0x8 ;  /* 0x0000000702077211 */ /* 0x000fe400078e40ff */
[--C-:B0-----:R-:W-:Y:S01]  /*0370*/  IMAD.WIDE R16, R8, 0x4, R12.reuse ;  /* 0x0000000408107825 */ /* 0x101fe200078e020c */
[----:B------:R2:W-:Y:S01]  /*0380*/  STG.E desc[UR6][R24.64], RZ ;  /* 0x000000ff18007986 */ /* 0x0005e2000c101906 */
[C---:B------:R-:W-:Y:S02]  /*0390*/  LEA R9, R2.reuse, R9, 0x8 ;  /* 0x0000000902097211 */ /* 0x040fe400078e40ff */
[--C-:B-1----:R-:W-:Y:S01]  /*03a0*/  IMAD.WIDE R14, R29, 0x4, R12.reuse ;  /* 0x000000041d0e7825 */ /* 0x102fe200078e020c */
[C---:B------:R-:W-:Y:S02]  /*03b0*/  LEA R23, R2.reuse, R23, 0x8 ;  /* 0x0000001702177211 */ /* 0x040fe400078e40ff */
[----:B------:R-:W-:Y:S01]  /*03c0*/  LEA R29, R2, R29, 0x8 ;  /* 0x0000001d021d7211 */ /* 0x000fe200078e40ff */
[----:B------:R-:W-:Y:S01]  /*03d0*/  IMAD.WIDE R18, R10, 0x4, R12 ;  /* 0x000000040a127825 */ /* 0x000fe200078e020c */
[----:B------:R2:W-:Y:S01]  /*03e0*/  STG.E desc[UR6][R14.64], RZ ;  /* 0x000000ff0e007986 */ /* 0x0005e2000c101906 */
[----:B------:R-:W-:-:S02]  /*03f0*/  LEA R8, R2, R8, 0x8 ;  /* 0x0000000802087211 */ /* 0x000fc400078e40ff */
[----:B------:R-:W-:Y:S01]  /*0400*/  IMAD.WIDE R20, R22, 0x4, R12 ;  /* 0x0000000416147825 */ /* 0x000fe200078e020c */
[----:B------:R2:W-:Y:S01]  /*0410*/  STG.E desc[UR6][R16.64], RZ ;  /* 0x000000ff10007986 */ /* 0x0005e2000c101906 */
[C---:B------:R-:W-:Y:S02]  /*0420*/  LEA R10, R2.reuse, R10, 0x8 ;  /* 0x0000000a020a7211 */ /* 0x040fe400078e40ff */
[----:B------:R-:W-:Y:S01]  /*0430*/  LEA R22, R2, R22, 0x8 ;  /* 0x0000001602167211 */ /* 0x000fe200078e40ff */
[----:B------:R2:W-:Y:S04]  /*0440*/  STG.E desc[UR6][R18.64], RZ ;  /* 0x000000ff12007986 */ /* 0x0005e8000c101906 */
[----:B------:R2:W-:Y:S01]  /*0450*/  STG.E desc[UR6][R20.64], RZ ;  /* 0x000000ff14007986 */ /* 0x0005e2000c101906 */
[----:B------:R-:W-:Y:S05]  /*0460*/  @P0 BRA `(.L_x_10) ;  /* 0xfffffffc00900947 */ /* 0x000fea000383ffff */
.L_x_9:
[----:B------:R-:W-:Y:S05]  /*0470*/  BSYNC.RECONVERGENT B0 ;  /* 0x0000000000007941 */ /* 0x000fea0003800200 */
.L_x_8:
[----:B------:R-:W-:Y:S05]  /*0480*/  @!P1 EXIT ;  /* 0x000000000000994d */ /* 0x000fea0003800000 */
[----:B------:R-:W-:Y:S01]  /*0490*/  ISETP.GE.U32.AND P0, PT, R6, 0x4, PT ;  /* 0x000000040600780c */ /* 0x000fe20003f06070 */
[----:B------:R-:W-:Y:S01]  /*04a0*/  BSSY.RECONVERGENT B0, `(.L_x_11) ;  /* 0x0000015000007945 */ /* 0x000fe20003800200 */
[----:B------:R-:W-:-:S11]  /*04b0*/  LOP3.LUT P1, R5, R5, 0x3, RZ, 0xc0, !PT ;  /* 0x0000000305057812 */ /* 0x000fd6000782c0ff */
[----:B------:R-:W-:Y:S05]  /*04c0*/  @!P0 BRA `(.L_x_12) ;  /* 0x0000000000488947 */ /* 0x000fea0003800000 */
[----:B------:R-:W0:Y:S01]  /*04d0*/  LDC.64 R6, c[0x0][0x388] ;  /* 0x0000e200ff067b82 */ /* 0x000e220000000a00 */
[C---:B------:R-:W-:Y:S02]  /*04e0*/  IADD3 R3, PT, PT, R0.reuse, UR4, RZ ;  /* 0x0000000400037c10 */ /* 0x040fe4000fffe0ff */
[----:B------:R-:W-:Y:S02]  /*04f0*/  IADD3 R0, PT, PT, R0, 0x80, RZ ;  /* 0x0000008000007810 */ /* 0x000fe40007ffe0ff */
[C---:B------:R-:W-:Y:S01]  /*0500*/  IADD3 R8, PT, PT, R3.reuse, 0x20, RZ ;  /* 0x0000002003087810 */ /* 0x040fe20007ffe0ff */
[CCC-:B------:R-:W-:Y:S01]  /*0510*/  IMAD R9, R3.reuse, R2.reuse, R11.reuse ;  /* 0x0000000203097224 */ /* 0x1c0fe200078e020b */
[C---:B------:R-:W-:Y:S02]  /*0520*/  IADD3 R10, PT, PT, R3.reuse, 0x40, RZ ;  /* 0x00000040030a7810 */ /* 0x040fe40007ffe0ff */
[----:B------:R-:W-:Y:S01]  /*0530*/  IADD3 R12, PT, PT, R3, 0x60, RZ ;  /* 0x00000060030c7810 */ /* 0x000fe20007ffe0ff */
[----:B------:R-:W-:-:S02]  /*0540*/  IMAD R13, R8, R2, R11 ;  /* 0x00000002080d7224 */ /* 0x000fc400078e020b */
[-CC-:B--2---:R-:W-:Y:S02]  /*0550*/  IMAD R15, R10, R2.reuse, R11.reuse ;  /* 0x000000020a0f7224 */ /* 0x184fe400078e020b */
[----:B------:R-:W-:Y:S02]  /*0560*/  IMAD R3, R12, R2, R11 ;  /* 0x000000020c037224 */ /* 0x000fe400078e020b */
[----:B0-----:R-:W-:-:S04]  /*0570*/  IMAD.WIDE R8, R9, 0x4, R6 ;  /* 0x0000000409087825 */ /* 0x001fc800078e0206 */
[--C-:B------:R-:W-:Y:S01]  /*0580*/  IMAD.WIDE R12, R13, 0x4, R6.reuse ;  /* 0x000000040d0c7825 */ /* 0x100fe200078e0206 */
[----:B------:R0:W-:Y:S03]  /*0590*/  STG.E desc[UR6][R8.64], RZ ;  /* 0x000000ff08007986 */ /* 0x0001e6000c101906 */
[--C-:B------:R-:W-:Y:S01]  /*05a0*/  IMAD.WIDE R14, R15, 0x4, R6.reuse ;  /* 0x000000040f0e7825 */ /* 0x100fe200078e0206 */
[----:B------:R0:W-:Y:S03]  /*05b0*/  STG.E desc[UR6][R12.64], RZ ;  /* 0x000000ff0c007986 */ /* 0x0001e6000c101906 */
[----:B------:R-:W-:Y:S01]  /*05c0*/  IMAD.WIDE R6, R3, 0x4, R6 ;  /* 0x0000000403067825 */ /* 0x000fe200078e0206 */
[----:B------:R0:W-:Y:S04]  /*05d0*/  STG.E desc[UR6][R14.64], RZ ;  /* 0x000000ff0e007986 */ /* 0x0001e8000c101906 */
[----:B------:R0:W-:Y:S02]  /*05e0*/  STG.E desc[UR6][R6.64], RZ ;  /* 0x000000ff06007986 */ /* 0x0001e4000c101906 */
.L_x_12:
[----:B------:R-:W-:Y:S05]  /*05f0*/  BSYNC.RECONVERGENT B0 ;  /* 0x0000000000007941 */ /* 0x000fea0003800200 */
.L_x_11:
[----:B------:R-:W-:Y:S05]  /*0600*/  @!P1 EXIT ;  /* 0x000000000000994d */ /* 0x000fea0003800000 */
[----:B------:R-:W-:Y:S01]  /*0610*/  ISETP.NE.AND P1, PT, R5, 0x1, PT ;  /* 0x000000010500780c */ /* 0x000fe20003f25270 */
[----:B------:R-:W-:Y:S01]  /*0620*/  BSSY.RECONVERGENT B0, `(.L_x_13) ;  /* 0x000000d000007945 */ /* 0x000fe20003800200 */
[----:B------:R-:W-:-:S11]  /*0630*/  LOP3.LUT P0, RZ, R4, 0x20, RZ, 0xc0, !PT ;  /* 0x0000002004ff7812 */ /* 0x000fd6000780c0ff */
[----:B------:R-:W-:Y:S05]  /*0640*/  @!P1 BRA `(.L_x_14) ;  /* 0x0000000000289947 */ /* 0x000fea0003800000 */
[----:B------:R-:W1:Y:S01]  /*0650*/  LDC.64 R4, c[0x0][0x388] ;  /* 0x0000e200ff047b82 */ /* 0x000e620000000a00 */
[C---:B------:R-:W-:Y:S02]  /*0660*/  IADD3 R3, PT, PT, R0.reuse, UR4, RZ ;  /* 0x0000000400037c10 */ /* 0x040fe4000fffe0ff */
[----:B------:R-:W-:Y:S02]  /*0670*/  IADD3 R0, PT, PT, R0, 0x40, RZ ;  /* 0x0000004000007810 */ /* 0x000fe40007ffe0ff */
[C---:B0-----:R-:W-:Y:S01]  /*0680*/  IADD3 R6, PT, PT, R3.reuse, 0x20, RZ ;  /* 0x0000002003067810 */ /* 0x041fe20007ffe0ff */
[----:B------:R-:W-:-:S04]  /*0690*/  IMAD R7, R3, R2, R11 ;  /* 0x0000000203077224 */ /* 0x000fc800078e020b */
[----:B------:R-:W-:Y:S02]  /*06a0*/  IMAD R3, R6, R2, R11 ;  /* 0x0000000206037224 */ /* 0x000fe400078e020b */
[----:B-1----:R-:W-:-:S04]  /*06b0*/  IMAD.WIDE R6, R7, 0x4, R4 ;  /* 0x0000000407067825 */ /* 0x002fc800078e0204 */
[----:B------:R-:W-:Y:S01]  /*06c0*/  IMAD.WIDE R4, R3, 0x4, R4 ;  /* 0x0000000403047825 */ /* 0x000fe200078e0204 */
[----:B------:R1:W-:Y:S04]  /*06d0*/  STG.E desc[UR6][R6.64], RZ ;  /* 0x000000ff06007986 */ /* 0x0003e8000c101906 */
[----:B------:R1:W-:Y:S02]  /*06e0*/  STG.E desc[UR6][R4.64], RZ ;  /* 0x000000ff04007986 */ /* 0x0003e4000c101906 */
.L_x_14:
[----:B------:R-:W-:Y:S05]  /*06f0*/  BSYNC.RECONVERGENT B0 ;  /* 0x0000000000007941 */ /* 0x000fea0003800200 */
.L_x_13:
[----:B------:R-:W-:Y:S05]  /*0700*/  @P0 EXIT ;  /* 0x000000000000094d */ /* 0x000fea0003800000 */
[----:B-1----:R-:W1:Y:S01]  /*0710*/  LDC.64 R4, c[0x0][0x388] ;  /* 0x0000e200ff047b82 */ /* 0x002e620000000a00 */
[----:B------:R-:W-:-:S05]  /*0720*/  IADD3 R0, PT, PT, R0, UR4, RZ ;  /* 0x0000000400007c10 */ /* 0x000fca000fffe0ff */
[----:B------:R-:W-:-:S04]  /*0730*/  IMAD R3, R0, R2, R11 ;  /* 0x0000000200037224 */ /* 0x000fc800078e020b */
[----:B-1----:R-:W-:-:S05]  /*0740*/  IMAD.WIDE R2, R3, 0x4, R4 ;  /* 0x0000000403027825 */ /* 0x002fca00078e0204 */
[----:B------:R-:W-:Y:S01]  /*0750*/  STG.E desc[UR6][R2.64], RZ ;  /* 0x000000ff02007986 */ /* 0x000fe2000c101906 */
[----:B------:R-:W-:Y:S05]  /*0760*/  EXIT ;  /* 0x000000000000794d */ /* 0x000fea0003800000 */
.L_x_7:
[----:B------:R-:W0:Y:S02]  /*0770*/  LDC R5, c[0x0][0x3a0] ;  /* 0x0000e800ff057b82 */ /* 0x000e240000000800 */
[----:B0-----:R-:W-:-:S13]  /*0780*/  ISETP.NE.AND P0, PT, R5, RZ, PT ;  /* 0x000000ff0500720c */ /* 0x001fda0003f05270 */
[----:B------:R-:W-:Y:S05]  /*0790*/  @P0 BRA `(.L_x_15) ;  /* 0x0000000000e80947 */ /* 0x000fea0003800000 */
[----:B------:R-:W-:Y:S01]  /*07a0*/  LOP3.LUT R3, RZ, R0, RZ, 0x33, !PT ;  /* 0x00000000ff037212 */ /* 0x000fe200078e33ff */
[----:B------:R-:W-:Y:S03]  /*07b0*/  BSSY.RECONVERGENT B0, `(.L_x_16) ;  /* 0x0000021000007945 */ /* 0x000fe60003800200 */
[----:B------:R-:W-:-:S04]  /*07c0*/  IADD3 R16, PT, PT, R3, UR8, RZ ;  /* 0x0000000803107c10 */ /* 0x000fc8000fffe0ff */
[C---:B------:R-:W-:Y:S02]  /*07d0*/  ISETP.GE.U32.AND P0, PT, R16.reuse, 0x60, PT ;  /* 0x000000601000780c */ /* 0x040fe40003f06070 */
[----:B------:R-:W-:-:S04]  /*07e0*/  LEA.HI R3, R16, 0x1, RZ, 0x1b ;  /* 0x0000000110037811 */ /* 0x000fc800078fd8ff */
[----:B------:R-:W-:-:S07]  /*07f0*/  LOP3.LUT P1, R18, R3, 0x3, RZ, 0xc0, !PT ;  /* 0x0000000303127812 */ /* 0x000fce000782c0ff */
[----:B------:R-:W-:Y:S06]  /*0800*/  @!P0 BRA `(.L_x_17) ;  /* 0x00000000006c8947 */ /* 0x000fec0003800000 */
[----:B------:R-:W0:Y:S01]  /*0810*/  LDC.64 R4, c[0x0][0x388] ;  /* 0x0000e200ff047b82 */ /* 0x000e220000000a00 */
[----:B------:R-:W-:Y:S02]  /*0820*/  IADD3 R21, PT, PT, R0, UR4, RZ ;  /* 0x0000000400157c10 */ /* 0x000fe4000fffe0ff */
[----:B------:R-:W-:Y:S02]  /*0830*/  LOP3.LUT R3, R3, 0xffffffc, RZ, 0xc0, !PT ;  /* 0x0ffffffc03037812 */ /* 0x000fe400078ec0ff */
[C---:B------:R-:W-:Y:S02]  /*0840*/  IADD3 R6, PT, PT, R21.reuse, 0x20, RZ ;  /* 0x0000002015067810 */ /* 0x040fe40007ffe0ff */
[C---:B------:R-:W-:Y:S02]  /*0850*/  IADD3 R17, PT, PT, R21.reuse, 0x40, RZ ;  /* 0x0000004015117810 */ /* 0x040fe40007ffe0ff */
[C---:B------:R-:W-:Y:S01]  /*0860*/  IADD3 R19, PT, PT, R21.reuse, 0x60, RZ ;  /* 0x0000006015137810 */ /* 0x040fe20007ffe0ff */
[-CC-:B------:R-:W-:Y:S01]  /*0870*/  IMAD R21, R21, R2.reuse, R11.reuse ;  /* 0x0000000215157224 */ /* 0x180fe200078e020b */
[----:B------:R-:W-:Y:S01]  /*0880*/  IADD3 R10, PT, PT, -R3, RZ, RZ ;  /* 0x000000ff030a7210 */ /* 0x000fe20007ffe1ff */
[----:B------:R-:W-:-:S02]  /*0890*/  IMAD R3, R6, R2, R11 ;  /* 0x0000000206037224 */ /* 0x000fc400078e020b */
[-CC-:B------:R-:W-:Y:S02]  /*08a0*/  IMAD R17, R17, R2.reuse, R11.reuse ;  /* 0x0000000211117224 */ /* 0x180fe400078e020b */
[----:B------:R-:W-:-:S07]  /*08b0*/  IMAD R19, R19, R2, R11 ;  /* 0x0000000213137224 */ /* 0x000fce00078e020b */
.L_x_18:
[--C-:B01----:R-:W-:Y:S01]  /*08c0*/  IMAD.WIDE R6, R21, 0x4, R4.reuse ;  /* 0x0000000415067825 */ /* 0x103fe200078e0204 */
        /* <DEDUP_REMOVED lines=8> */
[----:B------:R-:W-:Y:S01]  /*0950*/  IMAD.WIDE R14, R19, 0x4, R4 ;  /* 0x00000004130e7825 */ /* 0x000fe200078e0204 */
[----:B------:R1:W-:Y:S01]  /*0960*/  STG.E desc[UR6][R12.64], RZ ;  /* 0x000000ff0c007986 */ /* 0x0003e2000c101906 */
[C---:B------:R-:W-:Y:S02]  /*0970*/  LEA R3, R2.reuse, R3, 0x7 ;  /* 0x0000000302037211 */ /* 0x040fe400078e38ff */
[C---:B------:R-:W-:Y:S01]  /*0980*/  LEA R17, R2.reuse, R17, 0x7 ;  /* 0x0000001102117211 */ /* 0x040fe200078e38ff */
[----:B------:R1:W-:Y:S01]  /*0990*/  STG.E desc[UR6][R14.64], RZ ;  /* 0x000000ff0e007986 */ /* 0x0003e2000c101906 */
[----:B------:R-:W-:Y:S01]  /*09a0*/  LEA R19, R2, R19, 0x7 ;  /* 0x0000001302137211 */ /* 0x000fe200078e38ff */
[----:B------:R-:W-:Y:S06]  /*09b0*/  @P0 BRA `(.L_x_18) ;  /* 0xfffffffc00c00947 */ /* 0x000fec000383ffff */
.L_x_17:
[----:B------:R-:W-:Y:S05]  /*09c0*/  BSYNC.RECONVERGENT B0 ;  /* 0x0000000000007941 */ /* 0x000fea0003800200 */
.L_x_16:
[----:B------:R-:W-:Y:S05]  /*09d0*/  @!P1 EXIT ;  /* 0x000000000000994d */ /* 0x000fea0003800000 */
[----:B------:R-:W-:Y:S01]  /*09e0*/  ISETP.NE.AND P1, PT, R18, 0x1, PT ;  /* 0x000000011200780c */ /* 0x000fe20003f25270 */
[----:B------:R-:W-:Y:S01]  /*09f0*/  BSSY.RECONVERGENT B0, `(.L_x_19) ;  /* 0x000000d000007945 */ /* 0x000fe20003800200 */
[----:B------:R-:W-:-:S11]  /*0a00*/  LOP3.LUT P0, RZ, R16, 0x20, RZ, 0xc0, !PT ;  /* 0x0000002010ff7812 */ /* 0x000fd6000780c0ff */
[----:B------:R-:W-:Y:S05]  /*0a10*/  @!P1 BRA `(.L_x_20) ;  /* 0x0000000000289947 */ /* 0x000fea0003800000 */
[----:B------:R-:W0:Y:S01]  /*0a20*/  LDC.64 R4, c[0x0][0x388] ;  /* 0x0000e200ff047b82 */ /* 0x000e220000000a00 */
[C---:B------:R-:W-:Y:S02]  /*0a30*/  IADD3 R3, PT, PT, R0.reuse, UR4, RZ ;  /* 0x0000000400037c10 */ /* 0x040fe4000fffe0ff */
[----:B------:R-:W-:Y:S02]  /*0a40*/  IADD3 R0, PT, PT, R0, 0x40, RZ ;  /* 0x0000004000007810 */ /* 0x000fe40007ffe0ff */
[C---:B-1----:R-:W-:Y:S01]  /*0a50*/  IADD3 R6, PT, PT, R3.reuse, 0x20, RZ ;  /* 0x0000002003067810 */ /* 0x042fe20007ffe0ff */
[----:B------:R-:W-:-:S04]  /*0a60*/  IMAD R7, R3, R2, R11 ;  /* 0x0000000203077224 */ /* 0x000fc800078e020b */
[----:B------:R-:W-:Y:S02]  /*0a70*/  IMAD R3, R6, R2, R11 ;  /* 0x0000000206037224 */ /* 0x000fe400078e020b */
[----:B0-----:R-:W-:-:S04]  /*0a80*/  IMAD.WIDE R6, R7, 0x4, R4 ;  /* 0x0000000407067825 */ /* 0x001fc800078e0204 */
[----:B------:R-:W-:Y:S01]  /*0a90*/  IMAD.WIDE R4, R3, 0x4, R4 ;  /* 0x0000000403047825 */ /* 0x000fe200078e0204 */
[----:B------:R0:W-:Y:S04]  /*0aa0*/  STG.E desc[UR6][R6.64], RZ ;  /* 0x000000ff06007986 */ /* 0x0001e8000c101906 */
[----:B------:R0:W-:Y:S02]  /*0ab0*/  STG.E desc[UR6][R4.64], RZ ;  /* 0x000000ff04007986 */ /* 0x0001e4000c101906 */
.L_x_20:
[----:B------:R-:W-:Y:S05]  /*0ac0*/  BSYNC.RECONVERGENT B0 ;  /* 0x0000000000007941 */ /* 0x000fea0003800200 */
.L_x_19:
[----:B------:R-:W-:Y:S05]  /*0ad0*/  @P0 EXIT ;  /* 0x000000000000094d */ /* 0x000fea0003800000 */
[----:B0-----:R-:W0:Y:S01]  /*0ae0*/  LDC.64 R4, c[0x0][0x388] ;  /* 0x0000e200ff047b82 */ /* 0x001e220000000a00 */
[----:B------:R-:W-:-:S05]  /*0af0*/  IADD3 R0, PT, PT, R0, UR4, RZ ;  /* 0x0000000400007c10 */ /* 0x000fca000fffe0ff */
[----:B------:R-:W-:-:S04]  /*0b00*/  IMAD R3, R0, R2, R11 ;  /* 0x0000000200037224 */ /* 0x000fc800078e020b */
[----:B0-----:R-:W-:-:S05]  /*0b10*/  IMAD.WIDE R2, R3, 0x4, R4 ;  /* 0x0000000403027825 */ /* 0x001fca00078e0204 */
[----:B------:R-:W-:Y:S01]  /*0b20*/  STG.E desc[UR6][R2.64], RZ ;  /* 0x000000ff02007986 */ /* 0x000fe2000c101906 */
[----:B------:R-:W-:Y:S05]  /*0b30*/  EXIT ;  /* 0x000000000000794d */ /* 0x000fea0003800000 */
.L_x_15:
[----:B------:R-:W0:Y:S01]  /*0b40*/  LDCU UR8, c[0x0][0x394] ;  /* 0x00007280ff0877ac */ /* 0x000e220008000800 */
[C---:B------:R-:W-:Y:S02]  /*0b50*/  LOP3.LUT R2, R5.reuse, 0xfffffff8, RZ, 0xc0, !PT ;  /* 0xfffffff805027812 */ /* 0x040fe400078ec0ff */
[C---:B------:R-:W-:Y:S01]  /*0b60*/  LOP3.LUT R3, R5.reuse, 0x7, RZ, 0xc0, !PT ;  /* 0x0000000705037812 */ /* 0x040fe200078ec0ff */
[----:B------:R-:W-:Y:S01]  /*0b70*/  UIMAD UR5, UR4, UR5, URZ ;  /* 0x00000005040572a4 */ /* 0x000fe2000f8e02ff */
[C---:B------:R-:W-:Y:S02]  /*0b80*/  LOP3.LUT R4, R5.reuse, 0x3, RZ, 0xc0, !PT ;  /* 0x0000000305047812 */ /* 0x040fe400078ec0ff */
[----:B------:R-:W-:Y:S01]  /*0b90*/  IADD3 R6, PT, PT, -R2, RZ, RZ ;  /* 0x000000ff02067210 */ /* 0x000fe20007ffe1ff */
[----:B0-----:R-:W-:-:S08]  /*0ba0*/  IMAD R5, R5, UR8, RZ ;  /* 0x0000000805057c24 */ /* 0x001fd0000f8e02ff */
.L_x_26:
[----:B------:R-:W0:Y:S01]  /*0bb0*/  LDC R9, c[0x0][0x39c] ;  /* 0x0000e700ff097b82 */ /* 0x000e220000000800 */
[----:B------:R-:W-:Y:S01]  /*0bc0*/  HFMA2 R24, -RZ, RZ, 0, 0 ;  /* 0x00000000ff187431 */ /* 0x000fe200000001ff */
[----:B------:R-:W-:Y:S01]  /*0bd0*/  MOV R7, RZ ;  /* 0x000000ff00077202 */ /* 0x000fe20000000f00 */
[----:B------:R-:W-:Y:S02]  /*0be0*/  HFMA2 R21, -RZ, RZ, 0, 0 ;  /* 0x00000000ff157431 */ /* 0x000fe400000001ff */
[----:B0-----:R-:W-:-:S07]  /*0bf0*/  IMAD R8, R0, R9, UR5 ;  /* 0x0000000500087e24 */ /* 0x001fce000f8e0209 */
.L_x_25:
[----:B------:R-:W0:Y:S01]  /*0c00*/  LDC R9, c[0x0][0x3a0] ;  /* 0x0000e800ff097b82 */ /* 0x000e220000000800 */
[----:B------:R-:W1:Y:S01]  /*0c10*/  LDCU UR8, c[0x0][0x39c] ;  /* 0x00007380ff0877ac */ /* 0x000e620008000800 */
[----:B------:R-:W-:Y:S02]  /*0c20*/  IADD3 R10, PT, PT, R8, R7, RZ ;  /* 0x00000007080a7210 */ /* 0x000fe40007ffe0ff */
[----:B------:R-:W-:Y:S02]  /*0c30*/  IADD3 R7, PT, PT, R7, 0x1, RZ ;  /* 0x0000000107077810 */ /* 0x000fe40007ffe0ff */
[----:B------:R-:W-:Y:S02]  /*0c40*/  MOV R20, RZ ;  /* 0x000000ff00147202 */ /* 0x000fe40000000f00 */
[----:B-1----:R-:W-:Y:S02]  /*0c50*/  ISETP.NE.AND P0, PT, R7, UR8, PT ;  /* 0x0000000807007c0c */ /* 0x002fe4000bf05270 */
[----:B0-----:R-:W-:-:S13]  /*0c60*/  ISETP.GE.U32.AND P1, PT, R9, 0x8, PT ;  /* 0x000000080900780c */ /* 0x001fda0003f26070 */
[----:B------:R-:W-:Y:S05]  /*0c70*/  @!P1 BRA `(.L_x_21) ;  /* 0x0000000000a49947 */ /* 0x000fea0003800000 */
[----:B------:R-:W0:Y:S01]  /*0c80*/  LDC R20, c[0x0][0x394] ;  /* 0x0000e500ff147b82 */ /* 0x000e220000000800 */
[----:B------:R-:W-:Y:S01]  /*0c90*/  IMAD R23, R5, R10, R11 ;  /* 0x0000000a05177224 */ /* 0x000fe200078e020b */
[----:B------:R-:W-:-:S06]  /*0ca0*/  MOV R22, R6 ;  /* 0x0000000600167202 */ /* 0x000fcc0000000f00 */
[----:B------:R-:W1:Y:S02]  /*0cb0*/  LDC.64 R26, c[0x0][0x380] ;  /* 0x0000e000ff1a7b82 */ /* 0x000e640000000a00 */
.L_x_22:
[----:B-1----:R-:W-:-:S04]  /*0cc0*/  IMAD.WIDE R14, R23, 0x8, R26 ;  /* 0x00000008170e7825 */ /* 0x002fc800078e021a */
[C---:B0-----:R-:W-:Y:S02]  /*0cd0*/  IMAD.WIDE R16, R20.reuse, 0x8, R14 ;  /* 0x0000000814107825 */ /* 0x041fe400078e020e */
[----:B------:R-:W2:Y:S02]  /*0ce0*/  LDG.E.64.CONSTANT R14, desc[UR6][R14.64] ;  /* 0x000000060e0e7981 */ /* 0x000ea4000c1e9b00 */
[C---:B------:R-:W-:Y:S02]  /*0cf0*/  IMAD.WIDE R18, R20.reuse, 0x8, R16 ;  /* 0x0000000814127825 */ /* 0x040fe400078e0210 */
[----:B------:R-:W3:Y:S02]  /*0d00*/  LDG.E.64.CONSTANT R16, desc[UR6][R16.64] ;  /* 0x0000000610107981 */ /* 0x000ee4000c1e9b00 */
[C---:B------:R-:W-:Y:S02]  /*0d10*/  IMAD.WIDE R28, R20.reuse, 0x8, R18 ;  /* 0x00000008141c7825 */ /* 0x040fe400078e0212 */
[----:B------:R-:W4:Y:S04]  /*0d20*/  LDG.E.64.CONSTANT R18, desc[UR6][R18.64] ;  /* 0x0000000612127981 */ /* 0x000f28000c1e9b00 */
[----:B------:R0:W5:Y:S02]  /*0d30*/  LDG.E.64.CONSTANT R12, desc[UR6][R28.64] ;  /* 0x000000061c0c7981 */ /* 0x000164000c1e9b00 */
[----:B0-----:R-:W-:-:S04]  /*0d40*/  IMAD.WIDE R28, R20, 0x8, R28 ;  /* 0x00000008141c7825 */ /* 0x001fc800078e021c */
[----:B--2---:R-:W-:Y:S01]  /*0d50*/  FFMA R21, R14, R14, R21 ;  /* 0x0000000e0e157223 */ /* 0x004fe20000000015 */
[----:B------:R-:W-:Y:S01]  /*0d60*/  FFMA R24, R15, R15, R24 ;  /* 0x0000000f0f187223 */ /* 0x000fe20000000018 */
[----:B------:R-:W-:-:S04]  /*0d70*/  IMAD.WIDE R14, R20, 0x8, R28 ;  /* 0x00000008140e7825 */ /* 0x000fc800078e021c */
[----:B---3--:R-:W-:Y:S01]  /*0d80*/  FFMA R21, R16, R16, R21 ;  /* 0x0000001010157223 */ /* 0x008fe20000000015 */
[----:B------:R-:W-:Y:S02]  /*0d90*/  FFMA R24, R17, R17, R24 ;  /* 0x0000001111187223 */ /* 0x000fe40000000018 */
[----:B------:R0:W2:Y:S01]  /*0da0*/  LDG.E.64.CONSTANT R16, desc[UR6][R28.64] ;  /* 0x000000061c107981 */ /* 0x0000a2000c1e9b00 */
[----:B----4-:R-:W-:Y:S01]  /*0db0*/  FFMA R21, R18, R18, R21 ;  /* 0x0000001212157223 */ /* 0x010fe20000000015 */
[----:B------:R-:W-:-:S03]  /*0dc0*/  FFMA R24, R19, R19, R24 ;  /* 0x0000001313187223 */ /* 0x000fc60000000018 */
[----:B-----5:R-:W-:Y:S01]  /*0dd0*/  FFMA R21, R12, R12, R21 ;  /* 0x0000000c0c157223 */ /* 0x020fe20000000015 */
[C---:B0-----:R-:W-:Y:S02]  /*0de0*/  IMAD.WIDE R28, R20.reuse, 0x8, R14 ;  /* 0x00000008141c7825 */ /* 0x041fe400078e020e */
[----:B------:R-:W3:Y:S02]  /*0df0*/  LDG.E.64.CONSTANT R14, desc[UR6][R14.64] ;  /* 0x000000060e0e7981 */ /* 0x000ee4000c1e9b00 */
[----:B------:R-:W-:Y:S01]  /*0e00*/  FFMA R24, R13, R13, R24 ;  /* 0x0000000d0d187223 */ /* 0x000fe20000000018 */
[----:B------:R-:W-:Y:S01]  /*0e10*/  IMAD.WIDE R18, R20, 0x8, R28 ;  /* 0x0000000814127825 */ /* 0x000fe200078e021c */
[----:B------:R-:W4:Y:S05]  /*0e20*/  LDG.E.64.CONSTANT R12, desc[UR6][R28.64] ;  /* 0x000000061c0c7981 */ /* 0x000f2a000c1e9b00 */
[----:B------:R-:W5:Y:S01]  /*0e30*/  LDG.E.64.CONSTANT R18, desc[UR6][R18.64] ;  /* 0x0000000612127981 */ /* 0x000f62000c1e9b00 */
[----:B------:R-:W-:-:S04]  /*0e40*/  IADD3 R22, PT, PT, R22, 0x8, RZ ;  /* 0x0000000816167810 */ /* 0x000fc80007ffe0ff */
[----:B------:R-:W-:Y:S02]  /*0e50*/  ISETP.NE.AND P1, PT, R22, RZ, PT ;  /* 0x000000ff1600720c */ /* 0x000fe40003f25270 */
[----:B------:R-:W-:Y:S01]  /*0e60*/  LEA R23, R20, R23, 0x3 ;  /* 0x0000001714177211 */ /* 0x000fe200078e18ff */
[----:B--2---:R-:W-:Y:S01]  /*0e70*/  FFMA R21, R16, R16, R21 ;  /* 0x0000001010157223 */ /* 0x004fe20000000015 */
[----:B------:R-:W-:-:S03]  /*0e80*/  FFMA R24, R17, R17, R24 ;  /* 0x0000001111187223 */ /* 0x000fc60000000018 */
[----:B---3--:R-:W-:Y:S01]  /*0e90*/  FFMA R21, R14, R14, R21 ;  /* 0x0000000e0e157223 */ /* 0x008fe20000000015 */
[----:B------:R-:W-:-:S03]  /*0ea0*/  FFMA R24, R15, R15, R24 ;  /* 0x0000000f0f187223 */ /* 0x000fc60000000018 */
[----:B----4-:R-:W-:Y:S01]  /*0eb0*/  FFMA R21, R12, R12, R21 ;  /* 0x0000000c0c157223 */ /* 0x010fe20000000015 */
[----:B------:R-:W-:-:S03]  /*0ec0*/  FFMA R24, R13, R13, R24 ;  /* 0x0000000d0d187223 */ /* 0x000fc60000000018 */
[----:B-----5:R-:W-:Y:S01]  /*0ed0*/  FFMA R21, R18, R18, R21 ;  /* 0x0000001212157223 */ /* 0x020fe20000000015 */
[----:B------:R-:W-:Y:S01]  /*0ee0*/  FFMA R24, R19, R19, R24 ;  /* 0x0000001313187223 */ /* 0x000fe20000000018 */
[----:B------:R-:W-:Y:S06]  /*0ef0*/  @P1 BRA `(.L_x_22) ;  /* 0xfffffffc00701947 */ /* 0x000fec000383ffff */
[----:B------:R-:W-:-:S07]  /*0f00*/  MOV R20, R2 ;  /* 0x0000000200147202 */ /* 0x000fce0000000f00 */
.L_x_21:
[----:B------:R-:W-:-:S13]  /*0f10*/  ISETP.NE.AND P1, PT, R3, RZ, PT ;  /* 0x000000ff0300720c */ /* 0x000fda0003f25270 */
[----:B------:R-:W-:Y:S05]  /*0f20*/  @!P1 BRA `(.L_x_23) ;  /* 0x0000000000c49947 */ /* 0x000fea0003800000 */
[----:B------:R-:W-:Y:S02]  /*0f30*/  IADD3 R12, PT, PT, R3, -0x1, RZ ;  /* 0xffffffff030c7810 */ /* 0x000fe40007ffe0ff */
[----:B------:R-:W-:Y:S02]  /*0f40*/  ISETP.NE.AND P2, PT, R4, RZ, PT ;  /* 0x000000ff0400720c */ /* 0x000fe40003f45270 */
[----:B------:R-:W-:-:S13]  /*0f50*/  ISETP.GE.U32.AND P1, PT, R12, 0x3, PT ;  /* 0x000000030c00780c */ /* 0x000fda0003f26070 */
[----:B------:R-:W-:Y:S05]  /*0f60*/  @!P1 BRA `(.L_x_24) ;  /* 0x0000000000549947 */ /* 0x000fea0003800000 */
[----:B------:R-:W0:Y:S01]  /*0f70*/  LDC R19, c[0x0][0x394] ;  /* 0x0000e500ff137b82 */ /* 0x000e220000000800 */
[----:B------:R-:W-:-:S07]  /*0f80*/  IMAD R14, R10, R9, R20 ;  /* 0x000000090a0e7224 */ /* 0x000fce00078e0214 */
[----:B------:R-:W1:Y:S01]  /*0f90*/  LDC.64 R12, c[0x0][0x380] ;  /* 0x0000e000ff0c7b82 */ /* 0x000e620000000a00 */
[----:B0-----:R-:W-:-:S04]  /*0fa0*/  IMAD R15, R14, R19, R11 ;  /* 0x000000130e0f7224 */ /* 0x001fc800078e020b */
[----:B-1----:R-:W-:-:S04]  /*0fb0*/  IMAD.WIDE R12, R15, 0x8, R12 ;  /* 0x000000080f0c7825 */ /* 0x002fc800078e020c */
[C---:B------:R-:W-:Y:S02]  /*0fc0*/  IMAD.WIDE R14, R19.reuse, 0x8, R12 ;  /* 0x00000008130e7825 */ /* 0x040fe400078e020c */
[----:B------:R-:W2:Y:S02]  /*0fd0*/  LDG.E.64.CONSTANT R12, desc[UR6][R12.64] ;  /* 0x000000060c0c7981 */ /* 0x000ea4000c1e9b00 */
[C---:B------:R-:W-:Y:S02]  /*0fe0*/  IMAD.WIDE R16, R19.reuse, 0x8, R14 ;  /* 0x0000000813107825 */ /* 0x040fe400078e020e */
[----:B------:R-:W3:Y:S02]  /*0ff0*/  LDG.E.64.CONSTANT R14, desc[UR6][R14.64] ;  /* 0x000000060e0e7981 */ /* 0x000ee4000c1e9b00 */
[----:B------:R-:W-:Y:S02]  /*1000*/  IMAD.WIDE R18, R19, 0x8, R16 ;  /* 0x0000000813127825 */ /* 0x000fe400078e0210 */
[----:B------:R-:W4:Y:S04]  /*1010*/  LDG.E.64.CONSTANT R16, desc[UR6][R16.64] ;  /* 0x0000000610107981 */ /* 0x000f28000c1e9b00 */
[----:B------:R-:W5:Y:S01]  /*1020*/  LDG.E.64.CONSTANT R18, desc[UR6][R18.64] ;  /* 0x0000000612127981 */ /* 0x000f62000c1e9b00 */
[----:B------:R-:W-:Y:S01]  /*1030*/  IADD3 R20, PT, PT, R20, 0x4, RZ ;  /* 0x0000000414147810 */ /* 0x000fe20007ffe0ff */
[----:B--2---:R-:W-:Y:S01]  /*1040*/  FFMA R21, R12, R12, R21 ;  /* 0x0000000c0c157223 */ /* 0x004fe20000000015 */
[----:B------:R-:W-:-:S03]  /*1050*/  FFMA R24, R13, R13, R24 ;  /* 0x0000000d0d187223 */ /* 0x000fc60000000018 */
[----:B---3--:R-:W-:Y:S01]  /*1060*/  FFMA R21, R14, R14, R21 ;  /* 0x0000000e0e157223 */ /* 0x008fe20000000015 */
[----:B------:R-:W-:-:S03]  /*1070*/  FFMA R24, R15, R15, R24 ;  /* 0x0000000f0f187223 */ /* 0x000fc60000000018 */
[----:B----4-:R-:W-:Y:S01]  /*1080*/  FFMA R21, R16, R16, R21 ;  /* 0x0000001010157223 */ /* 0x010fe20000000015 */
[----:B------:R-:W-:-:S03]  /*1090*/  FFMA R24, R17, R17, R24 ;  /* 0x0000001111187223 */ /* 0x000fc60000000018 */
[----:B-----5:R-:W-:Y:S01]  /*10a0*/  FFMA R21, R18, R18, R21 ;  /* 0x0000001212157223 */ /* 0x020fe20000000015 */
[----:B------:R-:W-:-:S07]  /*10b0*/  FFMA R24, R19, R19, R24 ;  /* 0x0000001313187223 */ /* 0x000fce0000000018 */
.L_x_24:
[----:B------:R-:W-:Y:S05]  /*10c0*/  @!P2 BRA `(.L_x_23) ;  /* 0x00000000005ca947 */ /* 0x000fea0003800000 */
[----:B------:R-:W-:Y:S02]  /*10d0*/  ISETP.NE.AND P1, PT, R4, 0x1, PT ;  /* 0x000000010400780c */ /* 0x000fe40003f25270 */
[----:B------:R-:W-:-:S11]  /*10e0*/  LOP3.LUT P2, RZ, R9, 0x1, RZ, 0xc0, !PT ;  /* 0x0000000109ff7812 */ /* 0x000fd6000784c0ff */
[----:B------:R-:W0:Y:S01]  /*10f0*/  @P1 LDC R17, c[0x0][0x394] ;  /* 0x0000e500ff111b82 */ /* 0x000e220000000800 */
[----:B------:R-:W-:Y:S01]  /*1100*/  @P1 IMAD R16, R10, R9, R20 ;  /* 0x000000090a101224 */ /* 0x000fe200078e0214 */
[----:B------:R-:W-:-:S05]  /*1110*/  @P1 IADD3 R20, PT, PT, R20, 0x2, RZ ;  /* 0x0000000214141810 */ /* 0x000fca0007ffe0ff */
[----:B------:R-:W-:Y:S01]  /*1120*/  @P2 IMAD R10, R10, R9, R20 ;  /* 0x000000090a0a2224 */ /* 0x000fe200078e0214 */
[----:B------:R-:W1:Y:S08]  /*1130*/  @P1 LDC.64 R14, c[0x0][0x380] ;  /* 0x0000e000ff0e1b82 */ /* 0x000e700000000a00 */
[----:B------:R-:W2:Y:S08]  /*1140*/  @P2 LDC R18, c[0x0][0x394] ;  /* 0x0000e500ff122b82 */ /* 0x000eb00000000800 */
[----:B------:R-:W3:Y:S01]  /*1150*/  @P2 LDC.64 R12, c[0x0][0x380] ;  /* 0x0000e000ff0c2b82 */ /* 0x000ee20000000a00 */
[----:B0-----:R-:W-:-:S04]  /*1160*/  @P1 IMAD R19, R16, R17, R11 ;  /* 0x0000001110131224 */ /* 0x001fc800078e020b */
[----:B-1----:R-:W-:-:S04]  /*1170*/  @P1 IMAD.WIDE R14, R19, 0x8, R14 ;  /* 0x00000008130e1825 */ /* 0x002fc800078e020e */
[----:B------:R-:W-:Y:S02]  /*1180*/  @P1 IMAD.WIDE R16, R17, 0x8, R14 ;  /* 0x0000000811101825 */ /* 0x000fe400078e020e */
[----:B------:R-:W4:Y:S02]  /*1190*/  @P1 LDG.E.64.CONSTANT R14, desc[UR6][R14.64] ;  /* 0x000000060e0e1981 */ /* 0x000f24000c1e9b00 */
[----:B--2---:R-:W-:Y:S02]  /*11a0*/  @P2 IMAD R9, R10, R18, R11 ;  /* 0x000000120a092224 */ /* 0x004fe400078e020b */
[----:B------:R-:W2:Y:S02]  /*11b0*/  @P1 LDG.E.64.CONSTANT R16, desc[UR6][R16.64] ;  /* 0x0000000610101981 */ /* 0x000ea4000c1e9b00 */
[----:B---3--:R-:W-:-:S06]  /*11c0*/  @P2 IMAD.WIDE R12, R9, 0x8, R12 ;  /* 0x00000008090c2825 */ /* 0x008fcc00078e020c */
[----:B------:R-:W3:Y:S01]  /*11d0*/  @P2 LDG.E.64.CONSTANT R12, desc[UR6][R12.64] ;  /* 0x000000060c0c2981 */ /* 0x000ee2000c1e9b00 */
[----:B----4-:R-:W-:Y:S01]  /*11e0*/  @P1 FFMA R9, R14, R14, R21 ;  /* 0x0000000e0e091223 */ /* 0x010fe20000000015 */
[----:B------:R-:W-:-:S03]  /*11f0*/  @P1 FFMA R10, R15, R15, R24 ;  /* 0x0000000f0f0a1223 */ /* 0x000fc60000000018 */
[----:B--2---:R-:W-:Y:S01]  /*1200*/  @P1 FFMA R21, R16, R16, R9 ;  /* 0x0000001010151223 */ /* 0x004fe20000000009 */
[----:B------:R-:W-:-:S03]  /*1210*/  @P1 FFMA R24, R17, R17, R10 ;  /* 0x0000001111181223 */ /* 0x000fc6000000000a */
[----:B---3--:R-:W-:Y:S01]  /*1220*/  @P2 FFMA R21, R12, R12, R21 ;  /* 0x0000000c0c152223 */ /* 0x008fe20000000015 */
[----:B------:R-:W-:-:S07]  /*1230*/  @P2 FFMA R24, R13, R13, R24 ;  /* 0x0000000d0d182223 */ /* 0x000fce0000000018 */
.L_x_23:
[----:B------:R-:W-:Y:S05]  /*1240*/  @P0 BRA `(.L_x_25) ;  /* 0xfffffff8006c0947 */ /* 0x000fea000383ffff */
[----:B------:R-:W0:Y:S01]  /*1250*/  LDCU UR8, c[0x0][0x398] ;  /* 0x00007300ff0877ac */ /* 0x000e220008000800 */
[----:B------:R-:W1:Y:S01]  /*1260*/  LDC.64 R8, c[0x0][0x388] ;  /* 0x0000e200ff087b82 */ /* 0x000e620000000a00 */
[----:B------:R-:W-:Y:S01]  /*1270*/  IADD3 R10, PT, PT, R0, UR4, RZ ;  /* 0x00000004000a7c10 */ /* 0x000fe2000fffe0ff */
[----:B------:R-:W-:Y:S01]  /*1280*/  FADD R21, R24, R21 ;  /* 0x0000001518157221 */ /* 0x000fe20000000000 */
[----:B------:R-:W-:-:S03]  /*1290*/  IADD3 R0, PT, PT, R0, 0x20, RZ ;  /* 0x0000002000007810 */ /* 0x000fc60007ffe0ff */
[----:B0-----:R-:W-:Y:S01]  /*12a0*/  IMAD R7, R10, UR8, R11 ;  /* 0x000000080a077c24 */ /* 0x001fe2000f8e020b */
[----:B------:R-:W0:Y:S03]  /*12b0*/  LDCU UR8, c[0x0][0x390] ;  /* 0x00007200ff0877ac */ /* 0x000e260008000800 */
[----:B-1----:R-:W-:-:S05]  /*12c0*/  IMAD.WIDE R8, R7, 0x4, R8 ;  /* 0x0000000407087825 */ /* 0x002fca00078e0208 */
[----:B------:R1:W-:Y:S01]  /*12d0*/  STG.E desc[UR6][R8.64], R21 ;  /* 0x0000001508007986 */ /* 0x0003e2000c101906 */
[----:B0-----:R-:W-:-:S13]  /*12e0*/  ISETP.GE.U32.AND P0, PT, R0, UR8, PT ;  /* 0x0000000800007c0c */ /* 0x001fda000bf06070 */
[----:B-1----:R-:W-:Y:S05]  /*12f0*/  @!P0 BRA `(.L_x_26) ;  /* 0xfffffff8002c8947 */ /* 0x002fea000383ffff */
[----:B------:R-:W-:Y:S05]  /*1300*/  EXIT ;  /* 0x000000000000794d */ /* 0x000fea0003800000 */
.L_x_27:
        /* <DEDUP_REMOVED lines=15> */
.L_x_46:


//--------------------- .text._Z18powertime_originalP6float2Pfjjj --------------------------
	.section	.text._Z18powertime_originalP6float2Pfjjj,"ax",@progbits
	.align	128
        .global         _Z18powertime_originalP6float2Pfjjj
        .type           _Z18powertime_originalP6float2Pfjjj,@function
        .size           _Z18powertime_originalP6float2Pfjjj,(.L_x_41 - _Z18powertime_originalP6float2Pfjjj)
        .other          _Z18powertime_originalP6float2Pfjjj,@"STO_CUDA_ENTRY STV_DEFAULT"
_Z18powertime_originalP6float2Pfjjj:
.text._Z18powertime_originalP6float2Pfjjj:
[----:B------:R-:W-:Y:S01]  /*0000*/  LDC R1, c[0x0][0x37c] ;  /* 0x0000df00ff017b82 */ /* 0x000fe20000000800 */
[----:B------:R-:W0:Y:S02]  /*0010*/  LDCU UR4, c[0x0][0x394] ;  /* 0x00007280ff0477ac */ /* 0x000e240008000800 */
[----:B0-----:R-:W-:-:S04]  /*0020*/  I2FP.F32.U32 R0, UR4 ;  /* 0x0000000400007c45 */ /* 0x001fc80008201000 */
[----:B------:R-:W-:-:S04]  /*0030*/  IADD3 R2, PT, PT, R0, 0x1800000, RZ ;  /* 0x0180000000027810 */ /* 0x000fc80007ffe0ff */
[----:B------:R-:W-:-:S04]  /*0040*/  LOP3.LUT R2, R2, 0x7f800000, RZ, 0xc0, !PT ;  /* 0x7f80000002027812 */ /* 0x000fc800078ec0ff */
[----:B------:R-:W-:-:S13]  /*0050*/  ISETP.GT.U32.AND P0, PT, R2, 0x1ffffff, PT ;  /* 0x01ffffff0200780c */ /* 0x000fda0003f04070 */
[----:B------:R-:W-:Y:S05]  /*0060*/  @P0 BRA `(.L_x_28) ;  /* 0x00000000000c0947 */ /* 0x000fea0003800000 */
[----:B------:R-:W-:-:S07]  /*0070*/  MOV R2, 0x90 ;  /* 0x0000009000027802 */ /* 0x000fce0000000f00 */
[----:B------:R-:W-:Y:S05]  /*0080*/  CALL.REL.NOINC `($__internal_0_$__cuda_sm20_rcp_rn_f32_slowpath) ;  /* 0x0000000c00987944 */ /* 0x000fea0003c00000 */
[----:B------:R-:W-:Y:S05]  /*0090*/  BRA `(.L_x_29) ;  /* 0x0000000000107947 */ /* 0x000fea0003800000 */
.L_x_28:
[----:B------:R-:W0:Y:S02]  /*00a0*/  MUFU.RCP R3, R0 ;  /* 0x0000000000037308 */ /* 0x000e240000001000 */
[----:B0-----:R-:W-:-:S04]  /*00b0*/  FFMA R2, R0, R3, -1 ;  /* 0xbf80000000027423 */ /* 0x001fc80000000003 */
[----:B------:R-:W-:-:S04]  /*00c0*/  FADD.FTZ R2, -R2, -RZ ;  /* 0x800000ff02027221 */ /* 0x000fc80000010100 */
[----:B------:R-:W-:-:S07]  /*00d0*/  FFMA R0, R3, R2, R3 ;  /* 0x0000000203007223 */ /* 0x000fce0000000003 */
.L_x_29:
[----:B------:R-:W0:Y:S02]  /*00e0*/  LDCU UR4, c[0x0][0x398] ;  /* 0x00007300ff0477ac */ /* 0x000e240008000800 */
[----:B0-----:R-:W-:-:S13]  /*00f0*/  ISETP.NE.AND P0, PT, RZ, UR4, PT ;  /* 0x00000004ff007c0c */ /* 0x001fda000bf05270 */
[----:B------:R-:W-:Y:S05]  /*0100*/  @!P0 EXIT ;  /* 0x000000000000894d */ /* 0x000fea0003800000 */
[----:B------:R-:W0:Y:S01]  /*0110*/  LDC.64 R6, c[0x4][RZ] ;  /* 0x01000000ff067b82 */ /* 0x000e220000000a00 */
[----:B------:R-:W0:Y:S01]  /*0120*/  LDCU.64 UR8, c[0x0][0x358] ;  /* 0x00006b00ff0877ac */ /* 0x000e220008000a00 */
[----:B------:R-:W1:Y:S01]  /*0130*/  S2R R3, SR_TID.X ;  /* 0x0000000000037919 */ /* 0x000e620000002100 */
[----:B------:R-:W2:Y:S01]  /*0140*/  LDCU UR5, c[0x0][0x394] ;  /* 0x00007280ff0577ac */ /* 0x000ea20008000800 */
[----:B0-----:R0:W5:Y:S04]  /*0150*/  LDG.E.CONSTANT R2, desc[UR8][R6.64] ;  /* 0x0000000806027981 */ /* 0x001168000c1e9900 */
[----:B------:R-:W3:Y:S01]  /*0160*/  S2UR UR4, SR_CTAID.X ;  /* 0x00000000000479c3 */ /* 0x000ee20000002500 */
[----:B--2---:R-:W-:Y:S01]  /*0170*/  UISETP.NE.AND UP0, UPT, UR5, URZ, UPT ;  /* 0x000000ff0500728c */ /* 0x004fe2000bf05270 */
[----:B---3--:R-:W-:-:S05]  /*0180*/  MOV R4, UR4 ;  /* 0x0000000400047c02 */ /* 0x008fca0008000f00 */
[----:B-1----:R-:W-:-:S03]  /*0190*/  IMAD R5, R4, 0xbd, R3 ;  /* 0x000000bd04057824 */ /* 0x002fc600078e0203 */
[----:B0-----:R-:W-:Y:S05]  /*01a0*/  BRA.U UP0, `(.L_x_30) ;  /* 0x0000000500407547 */ /* 0x001fea000b800000 */
[----:B-----5:R-:W0:Y:S01]  /*01b0*/  LDC.64 R2, c[0x0][0x388] ;  /* 0x0000e200ff027b82 */ /* 0x020e220000000a00 */
[----:B------:R-:W-:Y:S01]  /*01c0*/  HFMA2 R0, -RZ, RZ, 0, 0 ;  /* 0x00000000ff007431 */ /* 0x000fe200000001ff */
[----:B------:R-:W1:Y:S01]  /*01d0*/  LDCU UR5, c[0x0][0x398] ;  /* 0x00007300ff0577ac */ /* 0x000e620008000800 */
[----:B------:R-:W2:Y:S05]  /*01e0*/  LDCU UR4, c[0x0][0x390] ;  /* 0x00007200ff0477ac */ /* 0x000eaa0008000800 */
.L_x_31:
[C---:B-1----:R-:W-:Y:S01]  /*01f0*/  IMAD R7, R0.reuse, 0x2370, R5 ;  /* 0x0000237000077824 */ /* 0x042fe200078e0205 */
[----:B------:R-:W-:-:S04]  /*0200*/  IADD3 R0, PT, PT, R0, 0x1, RZ ;  /* 0x0000000100007810 */ /* 0x000fc80007ffe0ff */
[C---:B--2---:R-:W-:Y:S01]  /*0210*/  IADD3 R13, PT, PT, R7.reuse, UR4, RZ ;  /* 0x00000004070d7c10 */ /* 0x044fe2000fffe0ff */
[--C-:B0-----:R-:W-:Y:S01]  /*0220*/  IMAD.WIDE R6, R7, 0x4, R2.reuse ;  /* 0x0000000407067825 */ /* 0x101fe200078e0202 */
[----:B-1----:R-:W-:Y:S02]  /*0230*/  ISETP.NE.AND P0, PT, R0, UR5, PT ;  /* 0x0000000500007c0c */ /* 0x002fe4000bf05270 */
[C---:B------:R-:W-:Y:S01]  /*0240*/  IADD3 R11, PT, PT, R13.reuse, UR4, RZ ;  /* 0x000000040d0b7c10 */ /* 0x040fe2000fffe0ff */
[C-C-:B------:R-:W-:Y:S01]  /*0250*/  IMAD.WIDE.U32 R14, R13.reuse, 0x4, R2.reuse ;  /* 0x000000040d0e7825 */ /* 0x140fe200078e0002 */
[----:B------:R-:W-:Y:S01]  /*0260*/  IADD3 R21, PT, PT, R13, 0x1b, RZ ;  /* 0x0000001b0d157810 */ /* 0x000fe20007ffe0ff */
[----:B------:R-:W-:Y:S01]  /*0270*/  STG.E desc[UR8][R6.64], RZ ;  /* 0x000000ff06007986 */ /* 0x000fe2000c101908 */
[C---:B------:R-:W-:Y:S01]  /*0280*/  IADD3 R9, PT, PT, R11.reuse, UR4, RZ ;  /* 0x000000040b097c10 */ /* 0x040fe2000fffe0ff */
[C-C-:B------:R-:W-:Y:S01]  /*0290*/  IMAD.WIDE.U32 R16, R11.reuse, 0x4, R2.reuse ;  /* 0x000000040b107825 */ /* 0x140fe200078e0002 */
[----:B------:R-:W-:Y:S01]  /*02a0*/  IADD3 R23, PT, PT, R11, 0x1b, RZ ;  /* 0x0000001b0b177810 */ /* 0x000fe20007ffe0ff */
[----:B------:R0:W-:Y:S01]  /*02b0*/  STG.E desc[UR8][R14.64], RZ ;  /* 0x000000ff0e007986 */ /* 0x0001e2000c101908 */
[----:B------:R-:W-:Y:S01]  /*02c0*/  IADD3 R27, PT, PT, R13, 0x36, RZ ;  /* 0x000000360d1b7810 */ /* 0x000fe20007ffe0ff */
[C-C-:B------:R-:W-:Y:S01]  /*02d0*/  IMAD.WIDE.U32 R18, R9.reuse, 0x4, R2.reuse ;  /* 0x0000000409127825 */ /* 0x140fe200078e0002 */
[----:B------:R-:W-:Y:S01]  /*02e0*/  IADD3 R25, PT, PT, R9, 0x1b, RZ ;  /* 0x0000001b09197810 */ /* 0x000fe20007ffe0ff */
[----:B------:R1:W-:Y:S01]  /*02f0*/  STG.E desc[UR8][R16.64], RZ ;  /* 0x000000ff10007986 */ /* 0x0003e2000c101908 */
[----:B------:R-:W-:Y:S01]  /*0300*/  IADD3 R29, PT, PT, R11, 0x36, RZ ;  /* 0x000000360b1d7810 */ /* 0x000fe20007ffe0ff */
[--C-:B------:R-:W-:Y:S01]  /*0310*/  IMAD.WIDE.U32 R20, R21, 0x4, R2.reuse ;  /* 0x0000000415147825 */ /* 0x100fe200078e0002 */
[----:B------:R-:W-:Y:S01]  /*0320*/  IADD3 R4, PT, PT, R9, 0x36, RZ ;  /* 0x0000003609047810 */ /* 0x000fe20007ffe0ff */
[----:B------:R-:W-:Y:S02]  /*0330*/  STG.E desc[UR8][R18.64], RZ ;  /* 0x000000ff12007986 */ /* 0x000fe4000c101908 */
[----:B------:R-:W-:-:S02]  /*0340*/  IMAD.WIDE.U32 R22, R23, 0x4, R2 ;  /* 0x0000000417167825 */ /* 0x000fc400078e0002 */
[----:B------:R-:W-:Y:S02]  /*0350*/  STG.E desc[UR8][R6.64+0x6c], RZ ;  /* 0x00006cff06007986 */ /* 0x000fe4000c101908 */
[--C-:B0-----:R-:W-:Y:S01]  /*0360*/  IMAD.WIDE.U32 R14, R27, 0x4, R2.reuse ;  /* 0x000000041b0e7825 */ /* 0x101fe200078e0002 */
[----:B------:R-:W-:Y:S01]  /*0370*/  IADD3 R27, PT, PT, R11, 0x51, RZ ;  /* 0x000000510b1b7810 */ /* 0x000fe20007ffe0ff */
[----:B------:R0:W-:Y:S02]  /*0380*/  STG.E desc[UR8][R20.64], RZ ;  /* 0x000000ff14007986 */ /* 0x0001e4000c101908 */
[--C-:B------:R-:W-:Y:S02]  /*0390*/  IMAD.WIDE.U32 R24, R25, 0x4, R2.reuse ;  /* 0x0000000419187825 */ /* 0x100fe400078e0002 */
[----:B------:R2:W-:Y:S02]  /*03a0*/  STG.E desc[UR8][R22.64], RZ ;  /* 0x000000ff16007986 */ /* 0x0005e4000c101908 */
[--C-:B-1----:R-:W-:Y:S01]  /*03b0*/  IMAD.WIDE.U32 R16, R29, 0x4, R2.reuse ;  /* 0x000000041d107825 */ /* 0x102fe200078e0002 */
[----:B------:R-:W-:Y:S01]  /*03c0*/  IADD3 R29, PT, PT, R9, 0x51, RZ ;  /* 0x00000051091d7810 */ /* 0x000fe20007ffe0ff */
[----:B------:R1:W-:Y:S01]  /*03d0*/  STG.E desc[UR8][R24.64], RZ ;  /* 0x000000ff18007986 */ /* 0x0003e2000c101908 */
[----:B0-----:R-:W-:Y:S01]  /*03e0*/  IADD3 R21, PT, PT, R13, 0x51, RZ ;  /* 0x000000510d157810 */ /* 0x001fe20007ffe0ff */
[----:B------:R-:W-:-:S02]  /*03f0*/  IMAD.WIDE.U32 R18, R4, 0x4, R2 ;  /* 0x0000000404127825 */ /* 0x000fc400078e0002 */
[----:B------:R-:W-:Y:S01]  /*0400*/  STG.E desc[UR8][R6.64+0xd8], RZ ;  /* 0x0000d8ff06007986 */ /* 0x000fe2000c101908 */
[----:B------:R-:W-:Y:S01]  /*0410*/  IADD3 R4, PT, PT, R13, 0x6c, RZ ;  /* 0x0000006c0d047810 */ /* 0x000fe20007ffe0ff */
[--C-:B--2---:R-:W-:Y:S01]  /*0420*/  IMAD.WIDE.U32 R22, R27, 0x4, R2.reuse ;  /* 0x000000041b167825 */ /* 0x104fe200078e0002 */
[----:B------:R-:W-:Y:S01]  /*0430*/  IADD3 R27, PT, PT, R11, 0x6c, RZ ;  /* 0x0000006c0b1b7810 */ /* 0x000fe20007ffe0ff */
[----:B------:R0:W-:Y:S02]  /*0440*/  STG.E desc[UR8][R14.64], RZ ;  /* 0x000000ff0e007986 */ /* 0x0001e4000c101908 */
[--C-:B------:R-:W-:Y:S02]  /*0450*/  IMAD.WIDE.U32 R20, R21, 0x4, R2.reuse ;  /* 0x0000000415147825 */ /* 0x100fe400078e0002 */
[----:B------:R2:W-:Y:S02]  /*0460*/  STG.E desc[UR8][R16.64], RZ ;  /* 0x000000ff10007986 */ /* 0x0005e4000c101908 */
[--C-:B-1----:R-:W-:Y:S01]  /*0470*/  IMAD.WIDE.U32 R24, R29, 0x4, R2.reuse ;  /* 0x000000041d187825 */ /* 0x102fe200078e0002 */
[C---:B------:R-:W-:Y:S01]  /*0480*/  IADD3 R29, PT, PT, R11.reuse, 0x87, RZ ;  /* 0x000000870b1d7810 */ /* 0x040fe20007ffe0ff */
[----:B------:R1:W-:Y:S01]  /*0490*/  STG.E desc[UR8][R18.64], RZ ;  /* 0x000000ff12007986 */ /* 0x0003e2000c101908 */
[----:B------:R-:W-:Y:S01]  /*04a0*/  IADD3 R11, PT, PT, R11, 0xa2, RZ ;  /* 0x000000a20b0b7810 */ /* 0x000fe20007ffe0ff */
[--C-:B0-----:R-:W-:Y:S01]  /*04b0*/  IMAD.WIDE.U32 R14, R4, 0x4, R2.reuse ;  /* 0x00000004040e7825 */ /* 0x101fe200078e0002 */
[----:B------:R-:W-:Y:S01]  /*04c0*/  IADD3 R4, PT, PT, R9, 0x87, RZ ;  /* 0x0000008709047810 */ /* 0x000fe20007ffe0ff */
[----:B------:R-:W-:Y:S02]  /*04d0*/  STG.E desc[UR8][R6.64+0x144], RZ ;  /* 0x000144ff06007986 */ /* 0x000fe4000c101908 */
[--C-:B--2---:R-:W-:Y:S01]  /*04e0*/  IMAD.WIDE.U32 R16, R27, 0x4, R2.reuse ;  /* 0x000000041b107825 */ /* 0x104fe200078e0002 */
[C---:B------:R-:W-:Y:S01]  /*04f0*/  IADD3 R27, PT, PT, R13.reuse, 0x87, RZ ;  /* 0x000000870d1b7810 */ /* 0x040fe20007ffe0ff */
[----:B------:R0:W-:Y:S01]  /*0500*/  STG.E desc[UR8][R20.64], RZ ;  /* 0x000000ff14007986 */ /* 0x0001e2000c101908 */
[----:B------:R-:W-:Y:S01]  /*0510*/  IADD3 R13, PT, PT, R13, 0xa2, RZ ;  /* 0x000000a20d0d7810 */ /* 0x000fe20007ffe0ff */
[--C-:B------:R-:W-:Y:S01]  /*0520*/  IMAD.WIDE.U32 R10, R11, 0x4, R2.reuse ;  /* 0x000000040b0a7825 */ /* 0x100fe200078e0002 */
[----:B-1----:R-:W-:Y:S01]  /*0530*/  IADD3 R19, PT, PT, R9, 0x6c, RZ ;  /* 0x0000006c09137810 */ /* 0x002fe20007ffe0ff */
[----:B------:R1:W-:Y:S04]  /*0540*/  STG.E desc[UR8][R22.64], RZ ;  /* 0x000000ff16007986 */ /* 0x0003e8000c101908 */
[----:B------:R2:W-:Y:S01]  /*0550*/  STG.E desc[UR8][R24.64], RZ ;  /* 0x000000ff18007986 */ /* 0x0005e2000c101908 */
[----:B------:R-:W-:-:S03]  /*0560*/  IMAD.WIDE.U32 R18, R19, 0x4, R2 ;  /* 0x0000000413127825 */ /* 0x000fc600078e0002 */
[----:B------:R-:W-:Y:S01]  /*0570*/  STG.E desc[UR8][R6.64+0x1b0], RZ ;  /* 0x0001b0ff06007986 */ /* 0x000fe2000c101908 */
[----:B0-----:R-:W-:-:S03]  /*0580*/  IMAD.WIDE.U32 R20, R27, 0x4, R2 ;  /* 0x000000041b147825 */ /* 0x001fc600078e0002 */
[----:B------:R0:W-:Y:S01]  /*0590*/  STG.E desc[UR8][R14.64], RZ ;  /* 0x000000ff0e007986 */ /* 0x0001e2000c101908 */
[----:B-1----:R-:W-:-:S03]  /*05a0*/  IMAD.WIDE.U32 R22, R29, 0x4, R2 ;  /* 0x000000041d167825 */ /* 0x002fc600078e0002 */
[----:B------:R1:W-:Y:S01]  /*05b0*/  STG.E desc[UR8][R16.64], RZ ;  /* 0x000000ff10007986 */ /* 0x0003e2000c101908 */
[----:B--2---:R-:W-:-:S03]  /*05c0*/  IMAD.WIDE.U32 R24, R4, 0x4, R2 ;  /* 0x0000000404187825 */ /* 0x004fc600078e0002 */
[----:B------:R1:W-:Y:S01]  /*05d0*/  STG.E desc[UR8][R18.64], RZ ;  /* 0x000000ff12007986 */ /* 0x0003e2000c101908 */
[----:B0-----:R-:W-:Y:S01]  /*05e0*/  IADD3 R15, PT, PT, R9, 0xa2, RZ ;  /* 0x000000a2090f7810 */ /* 0x001fe20007ffe0ff */
[--C-:B------:R-:W-:Y:S02]  /*05f0*/  IMAD.WIDE.U32 R8, R13, 0x4, R2.reuse ;  /* 0x000000040d087825 */ /* 0x100fe400078e0002 */
[----:B------:R1:W-:Y:S02]  /*0600*/  STG.E desc[UR8][R6.64+0x21c], RZ ;  /* 0x00021cff06007986 */ /* 0x0003e4000c101908 */
[----:B------:R-:W-:Y:S02]  /*0610*/  IMAD.WIDE.U32 R12, R15, 0x4, R2 ;  /* 0x000000040f0c7825 */ /* 0x000fe400078e0002 */
[----:B------:R1:W-:Y:S04]  /*0620*/  STG.E desc[UR8][R20.64], RZ ;  /* 0x000000ff14007986 */ /* 0x0003e8000c101908 */
[----:B------:R1:W-:Y:S04]  /*0630*/  STG.E desc[UR8][R22.64], RZ ;  /* 0x000000ff16007986 */ /* 0x0003e8000c101908 */
[----:B------:R1:W-:Y:S04]  /*0640*/  STG.E desc[UR8][R24.64], RZ ;  /* 0x000000ff18007986 */ /* 0x0003e8000c101908 */
[----:B------:R1:W-:Y:S04]  /*0650*/  STG.E desc[UR8][R6.64+0x288], RZ ;  /* 0x000288ff06007986 */ /* 0x0003e8000c101908 */
[----:B------:R1:W-:Y:S04]  /*0660*/  STG.E desc[UR8][R8.64], RZ ;  /* 0x000000ff08007986 */ /* 0x0003e8000c101908 */
[----:B------:R1:W-:Y:S04]  /*0670*/  STG.E desc[UR8][R10.64], RZ ;  /* 0x000000ff0a007986 */ /* 0x0003e8000c101908 */
[----:B------:R1:W-:Y:S01]  /*0680*/  STG.E desc[UR8][R12.64], RZ ;  /* 0x000000ff0c007986 */ /* 0x0003e2000c101908 */
[----:B------:R-:W-:Y:S05]  /*0690*/  @!P0 EXIT ;  /* 0x000000000000894d */ /* 0x000fea0003800000 */
[----:B------:R-:W-:Y:S05]  /*06a0*/  BRA `(.L_x_31) ;  /* 0xfffffff800d07947 */ /* 0x000fea000383ffff */
.L_x_30:
[----:B------:R-:W-:Y:S01]  /*06b0*/  ULOP3.LUT UR5, UR5, 0xfffffffe, URZ, 0xc0, !UPT ;  /* 0xfffffffe05057892 */ /* 0x000fe2000f8ec0ff */
[----:B------:R-:W-:Y:S01]  /*06c0*/  MOV R6, RZ ;  /* 0x000000ff00067202 */ /* 0x000fe20000000f00 */
[----:B-----5:R-:W-:Y:S02]  /*06d0*/  FADD R7, R2, R2 ;  /* 0x0000000202077221 */ /* 0x020fe40000000000 */
[----:B------:R-:W-:-:S12]  /*06e0*/  UIADD3 UR6, UPT, UPT, -UR5, URZ, URZ ;  /* 0x000000ff05067290 */ /* 0x000fd8000fffe1ff */
.L_x_36:
[----:B------:R-:W-:Y:S02]  /*06f0*/  HFMA2 R9, -RZ, RZ, 0, 0 ;  /* 0x00000000ff097431 */ /* 0x000fe400000001ff */
[----:B012---:R-:W-:-:S07]  /*0700*/  IMAD R8, R6, 0x15000, RZ ;  /* 0x0001500006087824 */ /* 0x007fce00078e02ff */
.L_x_35:
[----:B0-----:R-:W0:Y:S01]  /*0710*/  LDCU.64 UR10, c[0x0][0x390] ;  /* 0x00007200ff0a77ac */ /* 0x001e220008000a00 */
[----:B-12---:R-:W1:Y:S01]  /*0720*/  LDC.64 R16, c[0x0][0x388] ;  /* 0x0000e200ff107b82 */ /* 0x006e620000000a00 */
[----:B------:R-:W-:Y:S01]  /*0730*/  IMAD R10, R6, 0x2370, R5 ;  /* 0x00002370060a7824 */ /* 0x000fe200078e0205 */
[----:B------:R-:W-:-:S03]  /*0740*/  UMOV UR4, URZ ;  /* 0x000000ff00047c82 */ /* 0x000fc60008000000 */
[----:B------:R-:W-:-:S05]  /*0750*/  IMAD R11, R9, 0x1b, R10 ;  /* 0x0000001b090b7824 */ /* 0x000fca00078e020a */
[----:B0-----:R-:W-:Y:S01]  /*0760*/  IADD3 R13, PT, PT, R11, UR10, RZ ;  /* 0x0000000a0b0d7c10 */ /* 0x001fe2000fffe0ff */
[----:B------:R-:W-:-:S03]  /*0770*/  UISETP.NE.AND UP0, UPT, UR11, 0x1, UPT ;  /* 0x000000010b00788c */ /* 0x000fc6000bf05270 */
[----:B------:R-:W-:Y:S01]  /*0780*/  IADD3 R15, PT, PT, R13, UR10, RZ ;  /* 0x0000000a0d0f7c10 */ /* 0x000fe2000fffe0ff */
[----:B-1----:R-:W-:-:S03]  /*0790*/  IMAD.WIDE R10, R11, 0x4, R16 ;  /* 0x000000040b0a7825 */ /* 0x002fc600078e0210 */
[----:B------:R-:W-:Y:S01]  /*07a0*/  IADD3 R19, PT, PT, R15, UR10, RZ ;  /* 0x0000000a0f137c10 */ /* 0x000fe2000fffe0ff */
[--C-:B------:R-:W-:Y:S01]  /*07b0*/  IMAD.WIDE.U32 R12, R13, 0x4, R16.reuse ;  /* 0x000000040d0c7825 */ /* 0x100fe200078e0010 */
[----:B------:R0:W-:Y:S03]  /*07c0*/  STG.E desc[UR8][R10.64], RZ ;  /* 0x000000ff0a007986 */ /* 0x0001e6000c101908 */
[--C-:B------:R-:W-:Y:S01]  /*07d0*/  IMAD.WIDE.U32 R14, R15, 0x4, R16.reuse ;  /* 0x000000040f0e7825 */ /* 0x100fe200078e0010 */
[----:B------:R0:W-:Y:S03]  /*07e0*/  STG.E desc[UR8][R12.64], RZ ;  /* 0x000000ff0c007986 */ /* 0x0001e6000c101908 */
[----:B------:R-:W-:Y:S01]  /*07f0*/  IMAD.WIDE.U32 R16, R19, 0x4, R16 ;  /* 0x0000000413107825 */ /* 0x000fe200078e0010 */
[----:B------:R0:W-:Y:S04]  /*0800*/  STG.E desc[UR8][R14.64], RZ ;  /* 0x000000ff0e007986 */ /* 0x0001e8000c101908 */
[----:B------:R0:W-:Y:S01]  /*0810*/  STG.E desc[UR8][R16.64], RZ ;  /* 0x000000ff10007986 */ /* 0x0001e2000c101908 */
[----:B------:R-:W-:Y:S05]  /*0820*/  BRA.U !UP0, `(.L_x_32) ;  /* 0x0000000508087547 */ /* 0x000fea000b800000 */
[----:B------:R-:W1:Y:S01]  /*0830*/  S2R R4, SR_CTAID.X ;  /* 0x0000000000047919 */ /* 0x000e620000002500 */
[----:B------:R-:W-:Y:S01]  /*0840*/  UMOV UR4, UR6 ;  /* 0x0000000600047c82 */ /* 0x000fe20008000000 */
[----:B-1----:R-:W-:-:S05]  /*0850*/  IMAD R19, R4, 0x700, R3 ;  /* 0x0000070004137824 */ /* 0x002fca00078e0203 */
[----:B------:R-:W-:-:S04]  /*0860*/  IADD3 R24, PT, PT, R8, R19, RZ ;  /* 0x0000001308187210 */ /* 0x000fc80007ffe0ff */
[----:B------:R-:W-:-:S07]  /*0870*/  LEA R24, R9, R24, 0x8 ;  /* 0x0000001809187211 */ /* 0x000fce00078e40ff */
.L_x_33:
[----:B--2---:R-:W1:Y:S01]  /*0880*/  LDC.64 R22, c[0x0][0x380] ;  /* 0x0000e000ff167b82 */ /* 0x004e620000000a00 */
[----:B------:R-:W2:Y:S01]  /*0890*/  LDG.E R25, desc[UR8][R10.64] ;  /* 0x000000080a197981 */ /* 0x000ea2000c1e1900 */
[----:B-1----:R-:W-:-:S05]  /*08a0*/  IMAD.WIDE R22, R24, 0x8, R22 ;  /* 0x0000000818167825 */ /* 0x002fca00078e0216 */
[----:B------:R-:W3:Y:S04]  /*08b0*/  LDG.E.64.CONSTANT R18, desc[UR8][R22.64+0x400] ;  /* 0x0004000816127981 */ /* 0x000ee8000c1e9b00 */
[----:B------:R-:W4:Y:S01]  /*08c0*/  LDG.E.64.CONSTANT R20, desc[UR8][R22.64] ;  /* 0x0000000816147981 */ /* 0x000f22000c1e9b00 */
[----:B---3--:R-:W-:-:S04]  /*08d0*/  FMUL R27, R19, R19 ;  /* 0x00000013131b7220 */ /* 0x008fc80000400000 */
[----:B------:R-:W-:Y:S01]  /*08e0*/  FFMA R29, R18, R18, R27 ;  /* 0x00000012121d7223 */ /* 0x000fe2000000001b */
[----:B----4-:R-:W-:-:S03]  /*08f0*/  FMUL R27, R21, R21 ;  /* 0x00000015151b7220 */ /* 0x010fc60000400000 */
[----:B------:R-:W-:Y:S01]  /*0900*/  FMUL R29, R2, R29 ;  /* 0x0000001d021d7220 */ /* 0x000fe20000400000 */
[----:B------:R-:W-:-:S04]  /*0910*/  FFMA R27, R20, R20, R27 ;  /* 0x00000014141b7223 */ /* 0x000fc8000000001b */
[CCC-:B------:R-:W-:Y:S01]  /*0920*/  FFMA R26, R2.reuse, R27.reuse, R29.reuse ;  /* 0x0000001b021a7223 */ /* 0x1c0fe2000000001d */
[----:B------:R-:W-:Y:S01]  /*0930*/  FFMA R27, R2, R27, -R29 ;  /* 0x0000001b021b7223 */ /* 0x000fe2000000081d */
[C---:B------:R-:W-:Y:S02]  /*0940*/  FMUL R29, R21.reuse, R19 ;  /* 0x00000013151d7220 */ /* 0x040fe40000400000 */
[----:B--2---:R-:W-:Y:S01]  /*0950*/  FFMA R25, R26, R0, R25 ;  /* 0x000000001a197223 */ /* 0x004fe20000000019 */
[-C--:B------:R-:W-:Y:S01]  /*0960*/  FMUL R21, R21, R18.reuse ;  /* 0x0000001215157220 */ /* 0x080fe20000400000 */
[----:B------:R-:W-:-:S03]  /*0970*/  FFMA R26, R20, R18, R29 ;  /* 0x00000012141a7223 */ /* 0x000fc6000000001d */
[----:B------:R1:W-:Y:S04]  /*0980*/  STG.E desc[UR8][R10.64], R25 ;  /* 0x000000190a007986 */ /* 0x0003e8000c101908 */
[----:B------:R-:W2:Y:S02]  /*0990*/  LDG.E R18, desc[UR8][R12.64] ;  /* 0x000000080c127981 */ /* 0x000ea4000c1e1900 */
[----:B--2---:R-:W-:-:S05]  /*09a0*/  FFMA R27, R27, R0, R18 ;  /* 0x000000001b1b7223 */ /* 0x004fca0000000012 */
[----:B------:R2:W-:Y:S04]  /*09b0*/  STG.E desc[UR8][R12.64], R27 ;  /* 0x0000001b0c007986 */ /* 0x0005e8000c101908 */
[----:B------:R-:W3:Y:S01]  /*09c0*/  LDG.E R18, desc[UR8][R14.64] ;  /* 0x000000080e127981 */ /* 0x000ee2000c1e1900 */
[----:B------:R-:W-:Y:S01]  /*09d0*/  FMUL R29, R26, R7 ;  /* 0x000000071a1d7220 */ /* 0x000fe20000400000 */
[----:B------:R-:W-:Y:S02]  /*09e0*/  FFMA R26, R20, R19, -R21 ;  /* 0x00000013141a7223 */ /* 0x000fe40000000815 */
[----:B------:R-:W2:Y:S01]  /*09f0*/  LDG.E.64.CONSTANT R20, desc[UR8][R22.64+0x100] ;  /* 0x0001000816147981 */ /* 0x000ea2000c1e9b00 */
[----:B---3--:R-:W-:-:S03]  /*0a00*/  FFMA R29, R29, R0, R18 ;  /* 0x000000001d1d7223 */ /* 0x008fc60000000012 */
[----:B------:R-:W3:Y:S04]  /*0a10*/  LDG.E.64.CONSTANT R18, desc[UR8][R22.64+0x500] ;  /* 0x0005000816127981 */ /* 0x000ee8000c1e9b00 */
[----:B------:R4:W-:Y:S04]  /*0a20*/  STG.E desc[UR8][R14.64], R29 ;  /* 0x0000001d0e007986 */ /* 0x0009e8000c101908 */
[----:B-1----:R-:W5:Y:S01]  /*0a30*/  LDG.E R25, desc[UR8][R16.64] ;  /* 0x0000000810197981 */ /* 0x002f62000c1e1900 */
[----:B------:R-:W-:Y:S01]  /*0a40*/  FMUL R26, R26, R7 ;  /* 0x000000071a1a7220 */ /* 0x000fe20000400000 */
[----:B--2---:R-:W-:-:S03]  /*0a50*/  FMUL R27, R21, R21 ;  /* 0x00000015151b7220 */ /* 0x004fc60000400000 */
[----:B-----5:R-:W-:-:S05]  /*0a60*/  FFMA R25, R26, R0, R25 ;  /* 0x000000001a197223 */ /* 0x020fca0000000019 */
[----:B------:R1:W-:Y:S04]  /*0a70*/  STG.E desc[UR8][R16.64], R25 ;  /* 0x0000001910007986 */ /* 0x0003e8000c101908 */
[----:B------:R-:W2:Y:S01]  /*0a80*/  LDG.E R28, desc[UR8][R10.64] ;  /* 0x000000080a1c7981 */ /* 0x000ea2000c1e1900 */
[----:B---3--:R-:W-:-:S04]  /*0a90*/  FMUL R26, R19, R19 ;  /* 0x00000013131a7220 */ /* 0x008fc80000400000 */
[----:B----4-:R-:W-:Y:S01]  /*0aa0*/  FFMA R29, R18, R18, R26 ;  /* 0x00000012121d7223 */ /* 0x010fe2000000001a */
[----:B------:R-:W-:-:S03]  /*0ab0*/  FFMA R27, R20, R20, R27 ;  /* 0x00000014141b7223 */ /* 0x000fc6000000001b */
[----:B------:R-:W-:-:S04]  /*0ac0*/  FMUL R29, R2, R29 ;  /* 0x0000001d021d7220 */ /* 0x000fc80000400000 */
[----:B------:R-:W-:-:S04]  /*0ad0*/  FFMA R26, R2, R27, R29 ;  /* 0x0000001b021a7223 */ /* 0x000fc8000000001d */
[----:B--2---:R-:W-:-:S05]  /*0ae0*/  FFMA R23, R26, R0, R28 ;  /* 0x000000001a177223 */ /* 0x004fca000000001c */
[----:B------:R2:W-:Y:S04]  /*0af0*/  STG.E desc[UR8][R10.64], R23 ;  /* 0x000000170a007986 */ /* 0x0005e8000c101908 */
[----:B------:R-:W3:Y:S01]  /*0b00*/  LDG.E R22, desc[UR8][R12.64] ;  /* 0x000000080c167981 */ /* 0x000ee2000c1e1900 */
[----:B------:R-:W-:Y:S01]  /*0b10*/  FFMA R27, R2, R27, -R29 ;  /* 0x0000001b021b7223 */ /* 0x000fe2000000081d */
[----:B-1----:R-:W-:-:S03]  /*0b20*/  FMUL R25, R21, R19 ;  /* 0x0000001315197220 */ /* 0x002fc60000400000 */
[----:B---3--:R-:W-:-:S05]  /*0b30*/  FFMA R27, R27, R0, R22 ;  /* 0x000000001b1b7223 */ /* 0x008fca0000000016 */
[----:B------:R2:W-:Y:S04]  /*0b40*/  STG.E desc[UR8][R12.64], R27 ;  /* 0x0000001b0c007986 */ /* 0x0005e8000c101908 */
[----:B------:R-:W3:Y:S01]  /*0b50*/  LDG.E R26, desc[UR8][R14.64] ;  /* 0x000000080e1a7981 */ /* 0x000ee2000c1e1900 */
[----:B------:R-:W-:-:S04]  /*0b60*/  FFMA R22, R20, R18, R25 ;  /* 0x0000001214167223 */ /* 0x000fc80000000019 */
[----:B------:R-:W-:Y:S01]  /*0b70*/  FMUL R25, R22, R7 ;  /* 0x0000000716197220 */ /* 0x000fe20000400000 */
[----:B------:R-:W-:-:S03]  /*0b80*/  FMUL R21, R21, R18 ;  /* 0x0000001215157220 */ /* 0x000fc60000400000 */
[----:B---3--:R-:W-:-:S05]  /*0b90*/  FFMA R25, R25, R0, R26 ;  /* 0x0000000019197223 */ /* 0x008fca000000001a */
[----:B------:R2:W-:Y:S04]  /*0ba0*/  STG.E desc[UR8][R14.64], R25 ;  /* 0x000000190e007986 */ /* 0x0005e8000c101908 */
[----:B------:R-:W3:Y:S01]  /*0bb0*/  LDG.E R22, desc[UR8][R16.64] ;  /* 0x0000000810167981 */ /* 0x000ee2000c1e1900 */
[----:B------:R-:W-:-:S04]  /*0bc0*/  FFMA R20, R20, R19, -R21 ;  /* 0x0000001314147223 */ /* 0x000fc80000000815 */
[----:B------:R-:W-:Y:S01]  /*0bd0*/  FMUL R19, R20, R7 ;  /* 0x0000000714137220 */ /* 0x000fe20000400000 */
[----:B------:R-:W-:-:S04]  /*0be0*/  UIADD3 UR4, UPT, UPT, UR4, 0x2, URZ ;  /* 0x0000000204047890 */ /* 0x000fc8000fffe0ff */
[----:B------:R-:W-:Y:S01]  /*0bf0*/  UISETP.NE.AND UP0, UPT, UR4, URZ, UPT ;  /* 0x000000ff0400728c */ /* 0x000fe2000bf05270 */
[----:B------:R-:W-:Y:S01]  /*0c00*/  IADD3 R24, PT, PT, R24, 0x40, RZ ;  /* 0x0000004018187810 */ /* 0x000fe20007ffe0ff */
[----:B---3--:R-:W-:-:S05]  /*0c10*/  FFMA R19, R19, R0, R22 ;  /* 0x0000000013137223 */ /* 0x008fca0000000016 */
[----:B------:R2:W-:Y:S02]  /*0c20*/  STG.E desc[UR8][R16.64], R19 ;  /* 0x0000001310007986 */ /* 0x0005e4000c101908 */
[----:B------:R-:W-:Y:S05]  /*0c30*/  BRA.U UP0, `(.L_x_33) ;  /* 0xfffffffd00107547 */ /* 0x000fea000b83ffff */
[----:B------:R-:W-:-:S12]  /*0c40*/  USHF.L.U32 UR4, UR5, 0x5, URZ ;  /* 0x0000000505047899 */ /* 0x000fd800080006ff */
.L_x_32:
[----:B------:R-:W-:-:S09]  /*0c50*/  ULOP3.LUT UP0, URZ, UR11, 0x1, URZ, 0xc0, !UPT ;  /* 0x000000010bff7892 */ /* 0x000fd2000f80c0ff */
[----:B------:R-:W-:Y:S05]  /*0c60*/  BRA.U !UP0, `(.L_x_34) ;  /* 0x0000000108807547 */ /* 0x000fea000b800000 */
[----:B--2---:R-:W1:Y:S01]  /*0c70*/  LDC.64 R22, c[0x0][0x380] ;  /* 0x0000e000ff167b82 */ /* 0x004e620000000a00 */
[----:B------:R-:W-:Y:S01]  /*0c80*/  IMAD R19, R4, 0x7, R9 ;  /* 0x0000000704137824 */ /* 0x000fe200078e0209 */
[----:B------:R-:W2:Y:S04]  /*0c90*/  LDG.E R24, desc[UR8][R10.64] ;  /* 0x000000080a187981 */ /* 0x000ea8000c1e1900 */
[----:B------:R-:W-:-:S04]  /*0ca0*/  LEA R18, R19, R8, 0x8 ;  /* 0x0000000813127211 */ /* 0x000fc800078e40ff */
[----:B------:R-:W-:-:S05]  /*0cb0*/  IADD3 R19, PT, PT, R18, UR4, R3 ;  /* 0x0000000412137c10 */ /* 0x000fca000fffe003 */
[----:B-1----:R-:W-:-:S05]  /*0cc0*/  IMAD.WIDE R22, R19, 0x8, R22 ;  /* 0x0000000813167825 */ /* 0x002fca00078e0216 */
[----:B------:R-:W3:Y:S04]  /*0cd0*/  LDG.E.64.CONSTANT R18, desc[UR8][R22.64+0x400] ;  /* 0x0004000816127981 */ /* 0x000ee8000c1e9b00 */
[----:B------:R-:W4:Y:S01]  /*0ce0*/  LDG.E.64.CONSTANT R20, desc[UR8][R22.64] ;  /* 0x0000000816147981 */ /* 0x000f22000c1e9b00 */
[----:B---3--:R-:W-:Y:S01]  /*0cf0*/  FMUL R27, R19, R19 ;  /* 0x00000013131b7220 */ /* 0x008fe20000400000 */
[----:B----4-:R-:W-:-:S03]  /*0d00*/  FMUL R25, R21, R21 ;  /* 0x0000001515197220 */ /* 0x010fc60000400000 */
[----:B------:R-:W-:Y:S01]  /*0d10*/  FFMA R27, R18, R18, R27 ;  /* 0x00000012121b7223 */ /* 0x000fe2000000001b */
[----:B------:R-:W-:-:S03]  /*0d20*/  FFMA R25, R20, R20, R25 ;  /* 0x0000001414197223 */ /* 0x000fc60000000019 */
[----:B------:R-:W-:-:S04]  /*0d30*/  FMUL R27, R2, R27 ;  /* 0x0000001b021b7220 */ /* 0x000fc80000400000 */
[----:B------:R-:W-:-:S04]  /*0d40*/  FFMA R29, R2, R25, R27 ;  /* 0x00000019021d7223 */ /* 0x000fc8000000001b */
[----:B--2---:R-:W-:-:S05]  /*0d50*/  FFMA R29, R29, R0, R24 ;  /* 0x000000001d1d7223 */ /* 0x004fca0000000018 */
[----:B------:R0:W-:Y:S04]  /*0d60*/  STG.E desc[UR8][R10.64], R29 ;  /* 0x0000001d0a007986 */ /* 0x0001e8000c101908 */
[----:B------:R-:W2:Y:S01]  /*0d70*/  LDG.E R24, desc[UR8][R12.64] ;  /* 0x000000080c187981 */ /* 0x000ea2000c1e1900 */
[----:B------:R-:W-:Y:S01]  /*0d80*/  FFMA R25, R2, R25, -R27 ;  /* 0x0000001902197223 */ /* 0x000fe2000000081b */
[----:B------:R-:W-:-:S03]  /*0d90*/  FMUL R23, R21, R19 ;  /* 0x0000001315177220 */ /* 0x000fc60000400000 */
[----:B--2---:R-:W-:-:S05]  /*0da0*/  FFMA R25, R25, R0, R24 ;  /* 0x0000000019197223 */ /* 0x004fca0000000018 */
[----:B------:R1:W-:Y:S04]  /*0db0*/  STG.E desc[UR8][R12.64], R25 ;  /* 0x000000190c007986 */ /* 0x0003e8000c101908 */
[----:B------:R-:W2:Y:S01]  /*0dc0*/  LDG.E R24, desc[UR8][R14.64] ;  /* 0x000000080e187981 */ /* 0x000ea2000c1e1900 */
[----:B------:R-:W-:-:S04]  /*0dd0*/  FFMA R22, R20, R18, R23 ;  /* 0x0000001214167223 */ /* 0x000fc80000000017 */
[----:B------:R-:W-:Y:S01]  /*0de0*/  FMUL R23, R22, R7 ;  /* 0x0000000716177220 */ /* 0x000fe20000400000 */
[----:B------:R-:W-:-:S03]  /*0df0*/  FMUL R21, R21, R18 ;  /* 0x0000001215157220 */ /* 0x000fc60000400000 */
[----:B--2---:R-:W-:-:S05]  /*0e00*/  FFMA R23, R23, R0, R24 ;  /* 0x0000000017177223 */ /* 0x004fca0000000018 */
[----:B------:R1:W-:Y:S04]  /*0e10*/  STG.E desc[UR8][R14.64], R23 ;  /* 0x000000170e007986 */ /* 0x0003e8000c101908 */
[----:B0-----:R-:W2:Y:S01]  /*0e20*/  LDG.E R10, desc[UR8][R16.64] ;  /* 0x00000008100a7981 */ /* 0x001ea2000c1e1900 */
[----:B------:R-:W-:-:S04]  /*0e30*/  FFMA R20, R20, R19, -R21 ;  /* 0x0000001314147223 */ /* 0x000fc80000000815 */
[----:B------:R-:W-:-:S04]  /*0e40*/  FMUL R11, R20, R7 ;  /* 0x00000007140b7220 */ /* 0x000fc80000400000 */
[----:B--2---:R-:W-:-:S05]  /*0e50*/  FFMA R11, R11, R0, R10 ;  /* 0x000000000b0b7223 */ /* 0x004fca000000000a */
[----:B------:R1:W-:Y:S02]  /*0e60*/  STG.E desc[UR8][R16.64], R11 ;  /* 0x0000000b10007986 */ /* 0x0003e4000c101908 */
.L_x_34:
[----:B------:R-:W-:-:S04]  /*0e70*/  IADD3 R9, PT, PT, R9, 0x1, RZ ;  /* 0x0000000109097810 */ /* 0x000fc80007ffe0ff */
[----:B------:R-:W-:-:S13]  /*0e80*/  ISETP.NE.AND P0, PT, R9, 0x7, PT ;  /* 0x000000070900780c */ /* 0x000fda0003f05270 */
[----:B------:R-:W-:Y:S05]  /*0e90*/  @P0 BRA `(.L_x_35) ;  /* 0xfffffff8001c0947 */ /* 0x000fea000383ffff */
[----:B------:R-:W3:Y:S01]  /*0ea0*/  LDCU UR4, c[0x0][0x398] ;  /* 0x00007300ff0477ac */ /* 0x000ee20008000800 */
[----:B------:R-:W-:-:S04]  /*0eb0*/  IADD3 R6, PT, PT, R6, 0x1, RZ ;  /* 0x0000000106067810 */ /* 0x000fc80007ffe0ff */
[----:B---3--:R-:W-:-:S13]  /*0ec0*/  ISETP.NE.AND P0, PT, R6, UR4, PT ;  /* 0x0000000406007c0c */ /* 0x008fda000bf05270 */
[----:B------:R-:W-:Y:S05]  /*0ed0*/  @P0 BRA `(.L_x_36) ;  /* 0xfffffff800040947 */ /* 0x000fea000383ffff */
[----:B------:R-:W-:Y:S05]  /*0ee0*/  EXIT ;  /* 0x000000000000794d */ /* 0x000fea0003800000 */
        .weak           $__internal_0_$__cuda_sm20_rcp_rn_f32_slowpath
        .type           $__internal_0_$__cuda_sm20_rcp_rn_f32_slowpath,@function
        .size           $__internal_0_$__cuda_sm20_rcp_rn_f32_slowpath,(.L_x_41 - $__internal_0_$__cuda_sm20_rcp_rn_f32_slowpath)
$__internal_0_$__cuda_sm20_rcp_rn_f32_slowpath:
[----:B------:R-:W-:-:S04]  /*0ef0*/  SHF.L.U32 R3, R0, 0x1, RZ ;  /* 0x0000000100037819 */ /* 0x000fc800000006ff */
[----:B------:R-:W-:-:S04]  /*0f00*/  SHF.R.U32.HI R3, RZ, 0x18, R3 ;  /* 0x00000018ff037819 */ /* 0x000fc80000011603 */
[----:B------:R-:W-:-:S13]  /*0f10*/  ISETP.NE.U32.AND P0, PT, R3, RZ, PT ;  /* 0x000000ff0300720c */ /* 0x000fda0003f05070 */
[----:B------:R-:W-:Y:S05]  /*0f20*/  @P0 BRA `(.L_x_37) ;  /* 0x00000000002c0947 */ /* 0x000fea0003800000 */
[----:B------:R-:W-:-:S04]  /*0f30*/  SHF.L.U32 R3, R0, 0x1, RZ ;  /* 0x0000000100037819 */ /* 0x000fc800000006ff */
[----:B------:R-:W-:-:S13]  /*0f40*/  ISETP.NE.AND P0, PT, R3, RZ, PT ;  /* 0x000000ff0300720c */ /* 0x000fda0003f05270 */
[----:B------:R2:W3:Y:S01]  /*0f50*/  @!P0 MUFU.RCP R3, R0 ;  /* 0x0000000000038308 */ /* 0x0004e20000001000 */
[----:B------:R-:W-:Y:S05]  /*0f60*/  @!P0 BRA `(.L_x_38) ;  /* 0x0000000000a48947 */ /* 0x000fea0003800000 */
[----:B------:R-:W-:-:S04]  /*0f70*/  FFMA R4, R0, 1.84467440737095516160e+19, RZ ;  /* 0x5f80000000047823 */ /* 0x000fc800000000ff */
[----:B---3--:R-:W2:Y:S02]  /*0f80*/  MUFU.RCP R3, R4 ;  /* 0x0000000400037308 */ /* 0x008ea40000001000 */
[----:B--2---:R-:W-:-:S04]  /*0f90*/  FFMA R0, R4, R3, -1 ;  /* 0xbf80000004007423 */ /* 0x004fc80000000003 */
[----:B------:R-:W-:-:S04]  /*0fa0*/  FADD.FTZ R0, -R0, -RZ ;  /* 0x800000ff00007221 */ /* 0x000fc80000010100 */
[----:B------:R-:W-:-:S04]  /*0fb0*/  FFMA R0, R3, R0, R3 ;  /* 0x0000000003007223 */ /* 0x000fc80000000003 */
[----:B------:R-:W-:Y:S01]  /*0fc0*/  FFMA R3, R0, 1.84467440737095516160e+19, RZ ;  /* 0x5f80000000037823 */ /* 0x000fe200000000ff */
[----:B------:R-:W-:Y:S06]  /*0fd0*/  BRA `(.L_x_38) ;  /* 0x0000000000887947 */ /* 0x000fec0003800000 */
.L_x_37:
[----:B------:R-:W-:-:S04]  /*0fe0*/  IADD3 R4, PT, PT, R3, -0xfd, RZ ;  /* 0xffffff0303047810 */ /* 0x000fc80007ffe0ff */
[----:B------:R-:W-:-:S13]  /*0ff0*/  ISETP.GT.U32.AND P0, PT, R4, 0x1, PT ;  /* 0x000000010400780c */ /* 0x000fda0003f04070 */
[----:B------:R-:W-:Y:S05]  /*1000*/  @P0 BRA `(.L_x_39) ;  /* 0x0000000000780947 */ /* 0x000fea0003800000 */
[----:B------:R-:W-:Y:S01]  /*1010*/  LOP3.LUT R5, R0, 0x7fffff, RZ, 0xc0, !PT ;  /* 0x007fffff00057812 */ /* 0x000fe200078ec0ff */
[----:B------:R-:W-:-:S03]  /*1020*/  HFMA2 R9, -RZ, RZ, 0, 1.78813934326171875e-07 ;  /* 0x00000003ff097431 */ /* 0x000fc600000001ff */
[----:B------:R-:W-:-:S04]  /*1030*/  LOP3.LUT R5, R5, 0x3f800000, RZ, 0xfc, !PT ;  /* 0x3f80000005057812 */ /* 0x000fc800078efcff */
[----:B------:R-:W0:Y:S01]  /*1040*/  MUFU.RCP R6, R5 ;  /* 0x0000000500067308 */ /* 0x000e220000001000 */
[----:B------:R-:W-:Y:S01]  /*1050*/  SHF.L.U32 R10, R9, R4, RZ ;  /* 0x00000004090a7219 */ /* 0x000fe200000006ff */
[----:B0-----:R-:W-:-:S04]  /*1060*/  FFMA R7, R5, R6, -1 ;  /* 0xbf80000005077423 */ /* 0x001fc80000000006 */
[----:B------:R-:W-:-:S04]  /*1070*/  FADD.FTZ R7, -R7, -RZ ;  /* 0x800000ff07077221 */ /* 0x000fc80000010100 */
[CCC-:B------:R-:W-:Y:S01]  /*1080*/  FFMA.RM R8, R6.reuse, R7.reuse, R6.reuse ;  /* 0x0000000706087223 */ /* 0x1c0fe20000004006 */
[----:B------:R-:W-:-:S04]  /*1090*/  FFMA.RP R7, R6, R7, R6 ;  /* 0x0000000706077223 */ /* 0x000fc80000008006 */
[C---:B------:R-:W-:Y:S02]  /*10a0*/  LOP3.LUT R6, R8.reuse, 0x7fffff, RZ, 0xc0, !PT ;  /* 0x007fffff08067812 */ /* 0x040fe400078ec0ff */
[----:B------:R-:W-:Y:S02]  /*10b0*/  FSETP.NEU.FTZ.AND P0, PT, R8, R7, PT ;  /* 0x000000070800720b */ /* 0x000fe40003f1d000 */
[----:B------:R-:W-:Y:S02]  /*10c0*/  LOP3.LUT R7, R6, 0x800000, RZ, 0xfc, !PT ;  /* 0x0080000006077812 */ /* 0x000fe400078efcff */
[----:B------:R-:W-:Y:S02]  /*10d0*/  SEL R6, RZ, 0xffffffff, !P0 ;  /* 0xffffffffff067807 */ /* 0x000fe40004000000 */
[----:B------:R-:W-:Y:S02]  /*10e0*/  LOP3.LUT R5, R10, R7, RZ, 0xc0, !PT ;  /* 0x000000070a057212 */ /* 0x000fe400078ec0ff */
[----:B------:R-:W-:-:S02]  /*10f0*/  IADD3 R6, PT, PT, -R6, RZ, RZ ;  /* 0x000000ff06067210 */ /* 0x000fc40007ffe1ff */
[-C--:B------:R-:W-:Y:S02]  /*1100*/  SHF.R.U32.HI R5, RZ, R4.reuse, R5 ;  /* 0x00000004ff057219 */ /* 0x080fe40000011605 */
[----:B------:R-:W-:Y:S02]  /*1110*/  LOP3.LUT P1, RZ, R6, R4, R7, 0xf8, !PT ;  /* 0x0000000406ff7212 */ /* 0x000fe4000782f807 */
[C---:B------:R-:W-:Y:S02]  /*1120*/  LOP3.LUT P0, RZ, R5.reuse, 0x1, RZ, 0xc0, !PT ;  /* 0x0000000105ff7812 */ /* 0x040fe4000780c0ff */
[----:B------:R-:W-:-:S04]  /*1130*/  LOP3.LUT P2, RZ, R5, 0x2, RZ, 0xc0, !PT ;  /* 0x0000000205ff7812 */ /* 0x000fc8000784c0ff */
[----:B------:R-:W-:Y:S02]  /*1140*/  PLOP3.LUT P0, PT, P0, P1, P2, 0xe0, 0x0 ;  /* 0x000000000000781c */ /* 0x000fe40000703c20 */
[----:B------:R-:W-:Y:S02]  /*1150*/  LOP3.LUT P1, RZ, R0, 0x7fffff, RZ, 0xc0, !PT ;  /* 0x007fffff00ff7812 */ /* 0x000fe4000782c0ff */
[----:B------:R-:W-:-:S04]  /*1160*/  SEL R4, RZ, 0x1, !P0 ;  /* 0x00000001ff047807 */ /* 0x000fc80004000000 */
[----:B------:R-:W-:-:S04]  /*1170*/  IADD3 R4, PT, PT, -R4, RZ, RZ ;  /* 0x000000ff04047210 */ /* 0x000fc80007ffe1ff */
[----:B------:R-:W-:Y:S02]  /*1180*/  ISETP.GE.AND P0, PT, R4, RZ, PT ;  /* 0x000000ff0400720c */ /* 0x000fe40003f06270 */
[----:B------:R-:W-:-:S04]  /*1190*/  IADD3 R4, PT, PT, R3, -0xfc, RZ ;  /* 0xffffff0403047810 */ /* 0x000fc80007ffe0ff */
[----:B------:R-:W-:-:S07]  /*11a0*/  SHF.R.U32.HI R3, RZ, R4, R7 ;  /* 0x00000004ff037219 */ /* 0x000fce0000011607 */
[----:B------:R-:W-:-:S04]  /*11b0*/  @!P0 IADD3 R3, PT, PT, R3, 0x1, RZ ;  /* 0x0000000103038810 */ /* 0x000fc80007ffe0ff */
[----:B------:R-:W-:-:S04]  /*11c0*/  @!P1 SHF.L.U32 R3, R3, 0x1, RZ ;  /* 0x0000000103039819 */ /* 0x000fc800000006ff */
[----:B------:R-:W-:Y:S01]  /*11d0*/  LOP3.LUT R3, R3, 0x80000000, R0, 0xf8, !PT ;  /* 0x8000000003037812 */ /* 0x000fe200078ef800 */
[----:B------:R-:W-:Y:S06]  /*11e0*/  BRA `(.L_x_38) ;  /* 0x0000000000047947 */ /* 0x000fec0003800000 */
.L_x_39:
[----:B------:R0:W1:Y:S02]  /*11f0*/  MUFU.RCP R3, R0 ;  /* 0x0000000000037308 */ /* 0x0000640000001000 */
.L_x_38:
[----:B0123--:R-:W-:Y:S02]  /*1200*/  MOV R0, R3 ;  /* 0x0000000300007202 */ /* 0x00ffe40000000f00 */
[----:B------:R-:W-:-:S04]  /*1210*/  MOV R3, 0x0 ;  /* 0x0000000000037802 */ /* 0x000fc80000000f00 */
[----:B------:R-:W-:Y:S05]  /*1220*/  RET.REL.NODEC R2 `(_Z18powertime_originalP6float2Pfjjj) ;  /* 0xffffffec02747950 */ /* 0x000fea0003c3ffff */
.L_x_40:
        /* <DEDUP_REMOVED lines=13> */
.L_x_41:


//--------------------- .nv.global.init           --------------------------
	.section	.nv.global.init,"aw",@progbits
	.align	4
.nv.global.init:
	.type		fftfactor,@object
	.size		fftfactor,(.L_0 - fftfactor)
fftfactor:
        /*0000*/ 	.byte	0x00, 0x00, 0x80, 0x3a
.L_0:


//--------------------- .nv.shared.reserved.0     --------------------------
	.section	.nv.shared.reserved.0,"aw",@nobits
	.weak		__nv_reservedSMEM_offset_0_alias
	.size		__nv_reservedSMEM_offset_0_alias, 0, 64
	.other		__nv_reservedSMEM_offset_0_alias,@"STO_CUDA_RESERVED_SHARED STV_DEFAULT"
__nv_reservedSMEM_offset_0_alias:
	.zero		0
	.zero		64


//--------------------- .nv.global                --------------------------
	.section	.nv.global,"aw",@nobits
.nv.global:
	.type		_ZN34_INTERNAL_7cce4365_4_k_cu_9b29fc276thrust24THRUST_300001_SM_1000_NS3seqE,@object
	.size		_ZN34_INTERNAL_7cce4365_4_k_cu_9b29fc276thrust24THRUST_300001_SM_1000_NS3seqE,(_ZN34_INTERNAL_7cce4365_4_k_cu_9b29fc274cuda3std3__48in_placeE - _ZN34_INTERNAL_7cce4365_4_k_cu_9b29fc276thrust24THRUST_300001_SM_1000_NS3seqE)
_ZN34_INTERNAL_7cce4365_4_k_cu_9b29fc276thrust24THRUST_300001_SM_1000_NS3seqE:
	.zero		1
	.type		_ZN34_INTERNAL_7cce4365_4_k_cu_9b29fc274cuda3std3__48in_placeE,@object
	.size		_ZN34_INTERNAL_7cce4365_4_k_cu_9b29fc274cuda3std3__48in_placeE,(_ZN34_INTERNAL_7cce4365_4_k_cu_9b29fc274cuda3std6ranges3__45__cpo4sizeE - _ZN34_INTERNAL_7cce4365_4_k_cu_9b29fc274cuda3std3__48in_placeE)
_ZN34_INTERNAL_7cce4365_4_k_cu_9b29fc274cuda3std3__48in_placeE:
	.zero		1
	.type		_ZN34_INTERNAL_7cce4365_4_k_cu_9b29fc274cuda3std6ranges3__45__cpo4sizeE,@object
	.size		_ZN34_INTERNAL_7cce4365_4_k_cu_9b29fc274cuda3std6ranges3__45__cpo4sizeE,(_ZN34_INTERNAL_7cce4365_4_k_cu_9b29fc276thrust24THRUST_300001_SM_1000_NS12placeholders2_3E - _ZN34_INTERNAL_7cce4365_4_k_cu_9b29fc274cuda3std6ranges3__45__cpo4sizeE)
_ZN34_INTERNAL_7cce4365_4_k_cu_9b29fc274cuda3std6ranges3__45__cpo4sizeE:
	.zero		1
	.type		_ZN34_INTERNAL_7cce4365_4_k_cu_9b29fc276thrust24THRUST_300001_SM_1000_NS12placeholders2_3E,@object
	.size		_ZN34_INTERNAL_7cce4365_4_k_cu_9b29fc276thrust24THRUST_300001_SM_1000_NS12placeholders2_3E,(_ZN34_INTERNAL_7cce4365_4_k_cu_9b29fc274cuda3std3__45__cpo6cbeginE - _ZN34_INTERNAL_7cce4365_4_k_cu_9b29fc276thrust24THRUST_300001_SM_1000_NS12placeholders2_3E)
_ZN34_INTERNAL_7cce4365_4_k_cu_9b29fc276thrust24THRUST_300001_SM_1000_NS12placeholders2_3E:
	.zero		1
	.type		_ZN34_INTERNAL_7cce4365_4_k_cu_9b29fc274cuda3std3__45__cpo6cbeginE,@object
	.size		_ZN34_INTERNAL_7cce4365_4_k_cu_9b29fc274cuda3std3__45__cpo6cbeginE,(_ZN34_INTERNAL_7cce4365_4_k_cu_9b29fc274cuda3std6ranges3__45__cpo6cbeginE - _ZN34_INTERNAL_7cce4365_4_k_cu_9b29fc274cuda3std3__45__cpo6cbeginE)
_ZN34_INTERNAL_7cce4365_4_k_cu_9b29fc274cuda3std3__45__cpo6cbeginE:
	.zero		1
	.type		_ZN34_INTERNAL_7cce4365_4_k_cu_9b29fc274cuda3std6ranges3__45__cpo6cbeginE,@object
	.size		_ZN34_INTERNAL_7cce4365_4_k_cu_9b29fc274cuda3std6ranges3__45__cpo6cbeginE,(_ZN34_INTERNAL_7cce4365_4_k_cu_9b29fc276thrust24THRUST_300001_SM_1000_NS12placeholders2_7E - _ZN34_INTERNAL_7cce4365_4_k_cu_9b29fc274cuda3std6ranges3__45__cpo6cbeginE)
_ZN34_INTERNAL_7cce4365_4_k_cu_9b29fc274cuda3std6ranges3__45__cpo6cbeginE:
	.zero		1
	.type		_ZN34_INTERNAL_7cce4365_4_k_cu_9b29fc276thrust24THRUST_300001_SM_1000_NS12placeholders2_7E,@object
	.size		_ZN34_INTERNAL_7cce4365_4_k_cu_9b29fc276thrust24THRUST_300001_SM_1000_NS12placeholders2_7E,(_ZN34_INTERNAL_7cce4365_4_k_cu_9b29fc274cuda3std3__45__cpo7crbeginE - _ZN34_INTERNAL_7cce4365_4_k_cu_9b29fc276thrust24THRUST_300001_SM_1000_NS12placeholders2_7E)
_ZN34_INTERNAL_7cce4365_4_k_cu_9b29fc276thrust24THRUST_300001_SM_1000_NS12placeholders2_7E:
	.zero		1
	.type		_ZN34_INTERNAL_7cce4365_4_k_cu_9b29fc274cuda3std3__45__cpo7crbeginE,@object
	.size		_ZN34_INTERNAL_7cce4365_4_k_cu_9b29fc274cuda3std3__45__cpo7crbeginE,(_ZN34_INTERNAL_7cce4365_4_k_cu_9b29fc274cuda3std6ranges3__45__cpo4nextE - _ZN34_INTERNAL_7cce4365_4_k_cu_9b29fc274cuda3std3__45__cpo7crbeginE)
_ZN34_INTERNAL_7cce4365_4_k_cu_9b29fc274cuda3std3__45__cpo7crbeginE:
	.zero		1
	.type		_ZN34_INTERNAL_7cce4365_4_k_cu_9b29fc274cuda3std6ranges3__45__cpo4nextE,@object
	.size		_ZN34_INTERNAL_7cce4365_4_k_cu_9b29fc274cuda3std6ranges3__45__cpo4nextE,(_ZN34_INTERNAL_7cce4365_4_k_cu_9b29fc274cuda3std6ranges3__45__cpo4swapE - _ZN34_INTERNAL_7cce4365_4_k_cu_9b29fc274cuda3std6ranges3__45__cpo4nextE)
_ZN34_INTERNAL_7cce4365_4_k_cu_9b29fc274cuda3std6ranges3__45__cpo4nextE:
	.zero		1
	.type		_ZN34_INTERNAL_7cce4365_4_k_cu_9b29fc274cuda3std6ranges3__45__cpo4swapE,@object
	.size		_ZN34_INTERNAL_7cce4365_4_k_cu_9b29fc274cuda3std6ranges3__45__cpo4swapE,(_ZN34_INTERNAL_7cce4365_4_k_cu_9b29fc276thrust24THRUST_300001_SM_1000_NS8cuda_cub10par_nosyncE - _ZN34_INTERNAL_7cce4365_4_k_cu_9b29fc274cuda3std6ranges3__45__cpo4swapE)
_ZN34_INTERNAL_7cce4365_4_k_cu_9b29fc274cuda3std6ranges3__45__cpo4swapE:
	.zero		1
	.type		_ZN34_INTERNAL_7cce4365_4_k_cu_9b29fc276thrust24THRUST_300001_SM_1000_NS8cuda_cub10par_nosyncE,@object
	.size		_ZN34_INTERNAL_7cce4365_4_k_cu_9b29fc276thrust24THRUST_300001_SM_1000_NS8cuda_cub10par_nosyncE,(_ZN34_INTERNAL_7cce4365_4_k_cu_9b29fc276thrust24THRUST_300001_SM_1000_NS12placeholders2_9E - _ZN34_INTERNAL_7cce4365_4_k_cu_9b29fc276thrust24THRUST_300001_SM_1000_NS8cuda_cub10par_nosyncE)
_ZN34_INTERNAL_7cce4365_4_k_cu_9b29fc276thrust24THRUST_300001_SM_1000_NS8cuda_cub10par_nosyncE:
	.zero		1
	.type		_ZN34_INTERNAL_7cce4365_4_k_cu_9b29fc276thrust24THRUST_300001_SM_1000_NS12placeholders2_9E,@object
	.size		_ZN34_INTERNAL_7cce4365_4_k_cu_9b29fc276thrust24THRUST_300001_SM_1000_NS12placeholders2_9E,(_ZN34_INTERNAL_7cce4365_4_k_cu_9b29fc274cuda3std3__436_GLOBAL__N__7cce4365_4_k_cu_9b29fc276ignoreE - _ZN34_INTERNAL_7cce4365_4_k_cu_9b29fc276thrust24THRUST_300001_SM_1000_NS12placeholders2_9E)
_ZN34_INTERNAL_7cce4365_4_k_cu_9b29fc276thrust24THRUST_300001_SM_1000_NS12placeholders2_9E:
	.zero		1
	.type		_ZN34_INTERNAL_7cce4365_4_k_cu_9b29fc274cuda3std3__436_GLOBAL__N__7cce4365_4_k_cu_9b29fc276ignoreE,@object
	.size		_ZN34_INTERNAL_7cce4365_4_k_cu_9b29fc274cuda3std3__436_GLOBAL__N__7cce4365_4_k_cu_9b29fc276ignoreE,(_ZN34_INTERNAL_7cce4365_4_k_cu_9b29fc274cuda3std6ranges3__45__cpo4dataE - _ZN34_INTERNAL_7cce4365_4_k_cu_9b29fc274cuda3std3__436_GLOBAL__N__7cce4365_4_k_cu_9b29fc276ignoreE)
_ZN34_INTERNAL_7cce4365_4_k_cu_9b29fc274cuda3std3__436_GLOBAL__N__7cce4365_4_k_cu_9b29fc276ignoreE:
	.zero		1
	.type		_ZN34_INTERNAL_7cce4365_4_k_cu_9b29fc274cuda3std6ranges3__45__cpo4dataE,@object
	.size		_ZN34_INTERNAL_7cce4365_4_k_cu_9b29fc274cuda3std6ranges3__45__cpo4dataE,(_ZN34_INTERNAL_7cce4365_4_k_cu_9b29fc276thrust24THRUST_300001_SM_1000_NS12placeholders2_1E - _ZN34_INTERNAL_7cce4365_4_k_cu_9b29fc274cuda3std6ranges3__45__cpo4dataE)
_ZN34_INTERNAL_7cce4365_4_k_cu_9b29fc274cuda3std6ranges3__45__cpo4dataE:
	.zero		1
	.type		_ZN34_INTERNAL_7cce4365_4_k_cu_9b29fc276thrust24THRUST_300001_SM_1000_NS12placeholders2_1E,@object
	.size		_ZN34_INTERNAL_7cce4365_4_k_cu_9b29fc276thrust24THRUST_300001_SM_1000_NS12placeholders2_1E,(_ZN34_INTERNAL_7cce4365_4_k_cu_9b29fc274cuda3std3__45__cpo5beginE - _ZN34_INTERNAL_7cce4365_4_k_cu_9b29fc276thrust24THRUST_300001_SM_1000_NS12placeholders2_1E)
_ZN34_INTERNAL_7cce4365_4_k_cu_9b29fc276thrust24THRUST_300001_SM_1000_NS12placeholders2_1E:
	.zero		1
	.type		_ZN34_INTERNAL_7cce4365_4_k_cu_9b29fc274cuda3std3__45__cpo5beginE,@object
	.size		_ZN34_INTERNAL_7cce4365_4_k_cu_9b29fc274cuda3std3__45__cpo5beginE,(_ZN34_INTERNAL_7cce4365_4_k_cu_9b29fc274cuda3std6ranges3__45__cpo5beginE - _ZN34_INTERNAL_7cce4365_4_k_cu_9b29fc274cuda3std3__45__cpo5beginE)
_ZN34_INTERNAL_7cce4365_4_k_cu_9b29fc274cuda3std3__45__cpo5beginE:
	.zero		1
	.type		_ZN34_INTERNAL_7cce4365_4_k_cu_9b29fc274cuda3std6ranges3__45__cpo5beginE,@object
	.size		_ZN34_INTERNAL_7cce4365_4_k_cu_9b29fc274cuda3std6ranges3__45__cpo5beginE,(_ZN34_INTERNAL_7cce4365_4_k_cu_9b29fc276thrust24THRUST_300001_SM_1000_NS12placeholders2_5E - _ZN34_INTERNAL_7cce4365_4_k_cu_9b29fc274cuda3std6ranges3__45__cpo5beginE)
_ZN34_INTERNAL_7cce4365_4_k_cu_9b29fc274cuda3std6ranges3__45__cpo5beginE:
	.zero		1
	.type		_ZN34_INTERNAL_7cce4365_4_k_cu_9b29fc276thrust24THRUST_300001_SM_1000_NS12placeholders2_5E,@object
	.size		_ZN34_INTERNAL_7cce4365_4_k_cu_9b29fc276thrust24THRUST_300001_SM_1000_NS12placeholders2_5E,(_ZN34_INTERNAL_7cce4365_4_k_cu_9b29fc274cuda3std3__45__cpo6rbeginE - _ZN34_INTERNAL_7cce4365_4_k_cu_9b29fc276thrust24THRUST_300001_SM_1000_NS12placeholders2_5E)
_ZN34_INTERNAL_7cce4365_4_k_cu_9b29fc276thrust24THRUST_300001_SM_1000_NS12placeholders2_5E:
	.zero		1
	.type		_ZN34_INTERNAL_7cce4365_4_k_cu_9b29fc274cuda3std3__45__cpo6rbeginE,@object
	.size		_ZN34_INTERNAL_7cce4365_4_k_cu_9b29fc274cuda3std3__45__cpo6rbeginE,(_ZN34_INTERNAL_7cce4365_4_k_cu_9b29fc274cuda3std6ranges3__45__cpo7advanceE - _ZN34_INTERNAL_7cce4365_4_k_cu_9b29fc274cuda3std3__45__cpo6rbeginE)
_ZN34_INTERNAL_7cce4365_4_k_cu_9b29fc274cuda3std3__45__cpo6rbeginE:
	.zero		1
	.type		_ZN34_INTERNAL_7cce4365_4_k_cu_9b29fc274cuda3std6ranges3__45__cpo7advanceE,@object
	.size		_ZN34_INTERNAL_7cce4365_4_k_cu_9b29fc274cuda3std6ranges3__45__cpo7advanceE,(_ZN34_INTERNAL_7cce4365_4_k_cu_9b29fc274cuda3std3__47nulloptE - _ZN34_INTERNAL_7cce4365_4_k_cu_9b29fc274cuda3std6ranges3__45__cpo7advanceE)
_ZN34_INTERNAL_7cce4365_4_k_cu_9b29fc274cuda3std6ranges3__45__cpo7advanceE:
	.zero		1
	.type		_ZN34_INTERNAL_7cce4365_4_k_cu_9b29fc274cuda3std3__47nulloptE,@object
	.size		_ZN34_INTERNAL_7cce4365_4_k_cu_9b29fc274cuda3std3__47nulloptE,(_ZN34_INTERNAL_7cce4365_4_k_cu_9b29fc274cuda3std6ranges3__45__cpo8distanceE - _ZN34_INTERNAL_7cce4365_4_k_cu_9b29fc274cuda3std3__47nulloptE)
_ZN34_INTERNAL_7cce4365_4_k_cu_9b29fc274cuda3std3__47nulloptE:
	.zero		1
	.type		_ZN34_INTERNAL_7cce4365_4_k_cu_9b29fc274cuda3std6ranges3__45__cpo8distanceE,@object
	.size		_ZN34_INTERNAL_7cce4365_4_k_cu_9b29fc274cuda3std6ranges3__45__cpo8distanceE,(_ZN34_INTERNAL_7cce4365_4_k_cu_9b29fc276thrust24THRUST_300001_SM_1000_NS12placeholders3_10E - _ZN34_INTERNAL_7cce4365_4_k_cu_9b29fc274cuda3std6ranges3__45__cpo8distanceE)
_ZN34_INTERNAL_7cce4365_4_k_cu_9b29fc274cuda3std6ranges3__45__cpo8distanceE:
	.zero		1
	.type		_ZN34_INTERNAL_7cce4365_4_k_cu_9b29fc276thrust24THRUST_300001_SM_1000_NS12placeholders3_10E,@object
	.size		_ZN34_INTERNAL_7cce4365_4_k_cu_9b29fc276thrust24THRUST_300001_SM_1000_NS12placeholders3_10E,(_ZN34_INTERNAL_7cce4365_4_k_cu_9b29fc274cuda3std3__419piecewise_constructE - _ZN34_INTERNAL_7cce4365_4_k_cu_9b29fc276thrust24THRUST_300001_SM_1000_NS12placeholders3_10E)
_ZN34_INTERNAL_7cce4365_4_k_cu_9b29fc276thrust24THRUST_300001_SM_1000_NS12placeholders3_10E:
	.zero		1
	.type		_ZN34_INTERNAL_7cce4365_4_k_cu_9b29fc274cuda3std3__419piecewise_constructE,@object
	.size		_ZN34_INTERNAL_7cce4365_4_k_cu_9b29fc274cuda3std3__419piecewise_constructE,(_ZN34_INTERNAL_7cce4365_4_k_cu_9b29fc274cuda3std6ranges3__45__cpo5cdataE - _ZN34_INTERNAL_7cce4365_4_k_cu_9b29fc274cuda3std3__419piecewise_constructE)
_ZN34_INTERNAL_7cce4365_4_k_cu_9b29fc274cuda3std3__419piecewise_constructE:
	.zero		1
	.type		_ZN34_INTERNAL_7cce4365_4_k_cu_9b29fc274cuda3std6ranges3__45__cpo5cdataE,@object
	.size		_ZN34_INTERNAL_7cce4365_4_k_cu_9b29fc274cuda3std6ranges3__45__cpo5cdataE,(_ZN34_INTERNAL_7cce4365_4_k_cu_9b29fc276thrust24THRUST_300001_SM_1000_NS12placeholders2_2E - _ZN34_INTERNAL_7cce4365_4_k_cu_9b29fc274cuda3std6ranges3__45__cpo5cdataE)
_ZN34_INTERNAL_7cce4365_4_k_cu_9b29fc274cuda3std6ranges3__45__cpo5cdataE:
	.zero		1
	.type		_ZN34_INTERNAL_7cce4365_4_k_cu_9b29fc276thrust24THRUST_300001_SM_1000_NS12placeholders2_2E,@object
	.size		_ZN34_INTERNAL_7cce4365_4_k_cu_9b29fc276thrust24THRUST_300001_SM_1000_NS12placeholders2_2E,(_ZN34_INTERNAL_7cce4365_4_k_cu_9b29fc274cuda3std3__45__cpo3endE - _ZN34_INTERNAL_7cce4365_4_k_cu_9b29fc276thrust24THRUST_300001_SM_1000_NS12placeholders2_2E)
_ZN34_INTERNAL_7cce4365_4_k_cu_9b29fc276thrust24THRUST_300001_SM_1000_NS12placeholders2_2E:
	.zero		1
	.type		_ZN34_INTERNAL_7cce4365_4_k_cu_9b29fc274cuda3std3__45__cpo3endE,@object
	.size		_ZN34_INTERNAL_7cce4365_4_k_cu_9b29fc274cuda3std3__45__cpo3endE,(_ZN34_INTERNAL_7cce4365_4_k_cu_9b29fc274cuda3std6ranges3__45__cpo3endE - _ZN34_INTERNAL_7cce4365_4_k_cu_9b29fc274cuda3std3__45__cpo3endE)
_ZN34_INTERNAL_7cce4365_4_k_cu_9b29fc274cuda3std3__45__cpo3endE:
	.zero		1
	.type		_ZN34_INTERNAL_7cce4365_4_k_cu_9b29fc274cuda3std6ranges3__45__cpo3endE,@object
	.size		_ZN34_INTERNAL_7cce4365_4_k_cu_9b29fc274cuda3std6ranges3__45__cpo3endE,(_ZN34_INTERNAL_7cce4365_4_k_cu_9b29fc276thrust24THRUST_300001_SM_1000_NS12placeholders2_6E - _ZN34_INTERNAL_7cce4365_4_k_cu_9b29fc274cuda3std6ranges3__45__cpo3endE)
_ZN34_INTERNAL_7cce4365_4_k_cu_9b29fc274cuda3std6ranges3__45__cpo3endE:
	.zero		1
	.type		_ZN34_INTERNAL_7cce4365_4_k_cu_9b29fc276thrust24THRUST_300001_SM_1000_NS12placeholders2_6E,@object
	.size		_ZN34_INTERNAL_7cce4365_4_k_cu_9b29fc276thrust24THRUST_300001_SM_1000_NS12placeholders2_6E,(_ZN34_INTERNAL_7cce4365_4_k_cu_9b29fc274cuda3std3__45__cpo4rendE - _ZN34_INTERNAL_7cce4365_4_k_cu_9b29fc276thrust24THRUST_300001_SM_1000_NS12placeholders2_6E)
_ZN34_INTERNAL_7cce4365_4_k_cu_9b29fc276thrust24THRUST_300001_SM_1000_NS12placeholders2_6E:
	.zero		1
	.type		_ZN34_INTERNAL_7cce4365_4_k_cu_9b29fc274cuda3std3__45__cpo4rendE,@object
	.size		_ZN34_INTERNAL_7cce4365_4_k_cu_9b29fc274cuda3std3__45__cpo4rendE,(_ZN34_INTERNAL_7cce4365_4_k_cu_9b29fc274cuda3std6ranges3__45__cpo9iter_swapE - _ZN34_INTERNAL_7cce4365_4_k_cu_9b29fc274cuda3std3__45__cpo4rendE)
_ZN34_INTERNAL_7cce4365_4_k_cu_9b29fc274cuda3std3__45__cpo4rendE:
	.zero		1
	.type		_ZN34_INTERNAL_7cce4365_4_k_cu_9b29fc274cuda3std6ranges3__45__cpo9iter_swapE,@object
	.size		_ZN34_INTERNAL_7cce4365_4_k_cu_9b29fc274cuda3std6ranges3__45__cpo9iter_swapE,(_ZN34_INTERNAL_7cce4365_4_k_cu_9b29fc274cuda3std3__48unexpectE - _ZN34_INTERNAL_7cce4365_4_k_cu_9b29fc274cuda3std6ranges3__45__cpo9iter_swapE)
_ZN34_INTERNAL_7cce4365_4_k_cu_9b29fc274cuda3std6ranges3__45__cpo9iter_swapE:
	.zero		1
	.type		_ZN34_INTERNAL_7cce4365_4_k_cu_9b29fc274cuda3std3__48unexpectE,@object
	.size		_ZN34_INTERNAL_7cce4365_4_k_cu_9b29fc274cuda3std3__48unexpectE,(_ZN34_INTERNAL_7cce4365_4_k_cu_9b29fc276thrust24THRUST_300001_SM_1000_NS8cuda_cub3parE - _ZN34_INTERNAL_7cce4365_4_k_cu_9b29fc274cuda3std3__48unexpectE)
_ZN34_INTERNAL_7cce4365_4_k_cu_9b29fc274cuda3std3__48unexpectE:
	.zero		1
	.type		_ZN34_INTERNAL_7cce4365_4_k_cu_9b29fc276thrust24THRUST_300001_SM_1000_NS8cuda_cub3parE,@object
	.size		_ZN34_INTERNAL_7cce4365_4_k_cu_9b29fc276thrust24THRUST_300001_SM_1000_NS8cuda_cub3parE,(_ZN34_INTERNAL_7cce4365_4_k_cu_9b29fc276thrust24THRUST_300001_SM_1000_NS12placeholders2_4E - _ZN34_INTERNAL_7cce4365_4_k_cu_9b29fc276thrust24THRUST_300001_SM_1000_NS8cuda_cub3parE)
_ZN34_INTERNAL_7cce4365_4_k_cu_9b29fc276thrust24THRUST_300001_SM_1000_NS8cuda_cub3parE:
	.zero		1
	.type		_ZN34_INTERNAL_7cce4365_4_k_cu_9b29fc276thrust24THRUST_300001_SM_1000_NS12placeholders2_4E,@object
	.size		_ZN34_INTERNAL_7cce4365_4_k_cu_9b29fc276thrust24THRUST_300001_SM_1000_NS12placeholders2_4E,(_ZN34_INTERNAL_7cce4365_4_k_cu_9b29fc274cuda3std3__45__cpo4cendE - _ZN34_INTERNAL_7cce4365_4_k_cu_9b29fc276thrust24THRUST_300001_SM_1000_NS12placeholders2_4E)
_ZN34_INTERNAL_7cce4365_4_k_cu_9b29fc276thrust24THRUST_300001_SM_1000_NS12placeholders2_4E:
	.zero		1
	.type		_ZN34_INTERNAL_7cce4365_4_k_cu_9b29fc274cuda3std3__45__cpo4cendE,@object
	.size		_ZN34_INTERNAL_7cce4365_4_k_cu_9b29fc274cuda3std3__45__cpo4cendE,(_ZN34_INTERNAL_7cce4365_4_k_cu_9b29fc274cuda3std6ranges3__45__cpo4cendE - _ZN34_INTERNAL_7cce4365_4_k_cu_9b29fc274cuda3std3__45__cpo4cendE)
_ZN34_INTERNAL_7cce4365_4_k_cu_9b29fc274cuda3std3__45__cpo4cendE:
	.zero		1
	.type		_ZN34_INTERNAL_7cce4365_4_k_cu_9b29fc274cuda3std6ranges3__45__cpo4cendE,@object
	.size		_ZN34_INTERNAL_7cce4365_4_k_cu_9b29fc274cuda3std6ranges3__45__cpo4cendE,(_ZN34_INTERNAL_7cce4365_4_k_cu_9b29fc274cuda3std3__420unreachable_sentinelE - _ZN34_INTERNAL_7cce4365_4_k_cu_9b29fc274cuda3std6ranges3__45__cpo4cendE)
_ZN34_INTERNAL_7cce4365_4_k_cu_9b29fc274cuda3std6ranges3__45__cpo4cendE:
	.zero		1
	.type		_ZN34_INTERNAL_7cce4365_4_k_cu_9b29fc274cuda3std3__420unreachable_sentinelE,@object
	.size		_ZN34_INTERNAL_7cce4365_4_k_cu_9b29fc274cuda3std3__420unreachable_sentinelE,(_ZN34_INTERNAL_7cce4365_4_k_cu_9b29fc274cuda3std6ranges3__45__cpo5ssizeE - _ZN34_INTERNAL_7cce4365_4_k_cu_9b29fc274cuda3std3__420unreachable_sentinelE)
_ZN34_INTERNAL_7cce4365_4_k_cu_9b29fc274cuda3std3__420unreachable_sentinelE:
	.zero		1
	.type		_ZN34_INTERNAL_7cce4365_4_k_cu_9b29fc274cuda3std6ranges3__45__cpo5ssizeE,@object
	.size		_ZN34_INTERNAL_7cce4365_4_k_cu_9b29fc274cuda3std6ranges3__45__cpo5ssizeE,(_ZN34_INTERNAL_7cce4365_4_k_cu_9b29fc276thrust24THRUST_300001_SM_1000_NS12placeholders2_8E - _ZN34_INTERNAL_7cce4365_4_k_cu_9b29fc274cuda3std6ranges3__45__cpo5ssizeE)
_ZN34_INTERNAL_7cce4365_4_k_cu_9b29fc274cuda3std6ranges3__45__cpo5ssizeE:
	.zero		1
	.type		_ZN34_INTERNAL_7cce4365_4_k_cu_9b29fc276thrust24THRUST_300001_SM_1000_NS12placeholders2_8E,@object
	.size		_ZN34_INTERNAL_7cce4365_4_k_cu_9b29fc276thrust24THRUST_300001_SM_1000_NS12placeholders2_8E,(_ZN34_INTERNAL_7cce4365_4_k_cu_9b29fc274cuda3std3__45__cpo5crendE - _ZN34_INTERNAL_7cce4365_4_k_cu_9b29fc276thrust24THRUST_300001_SM_1000_NS12placeholders2_8E)
_ZN34_INTERNAL_7cce4365_4_k_cu_9b29fc276thrust24THRUST_300001_SM_1000_NS12placeholders2_8E:
	.zero		1
	.type		_ZN34_INTERNAL_7cce4365_4_k_cu_9b29fc274cuda3std3__45__cpo5crendE,@object
	.size		_ZN34_INTERNAL_7cce4365_4_k_cu_9b29fc274cuda3std3__45__cpo5crendE,(_ZN34_INTERNAL_7cce4365_4_k_cu_9b29fc274cuda3std6ranges3__45__cpo4prevE - _ZN34_INTERNAL_7cce4365_4_k_cu_9b29fc274cuda3std3__45__cpo5crendE)
_ZN34_INTERNAL_7cce4365_4_k_cu_9b29fc274cuda3std3__45__cpo5crendE:
	.zero		1
	.type		_ZN34_INTERNAL_7cce4365_4_k_cu_9b29fc274cuda3std6ranges3__45__cpo4prevE,@object
	.size		_ZN34_INTERNAL_7cce4365_4_k_cu_9b29fc274cuda3std6ranges3__45__cpo4prevE,(_ZN34_INTERNAL_7cce4365_4_k_cu_9b29fc274cuda3std6ranges3__45__cpo9iter_moveE - _ZN34_INTERNAL_7cce4365_4_k_cu_9b29fc274cuda3std6ranges3__45__cpo4prevE)
_ZN34_INTERNAL_7cce4365_4_k_cu_9b29fc274cuda3std6ranges3__45__cpo4prevE:
	.zero		1
	.type		_ZN34_INTERNAL_7cce4365_4_k_cu_9b29fc274cuda3std6ranges3__45__cpo9iter_moveE,@object
	.size		_ZN34_INTERNAL_7cce4365_4_k_cu_9b29fc274cuda3std6ranges3__45__cpo9iter_moveE,(_ZN34_INTERNAL_7cce4365_4_k_cu_9b29fc276thrust24THRUST_300001_SM_1000_NS6system6detail10sequential3seqE - _ZN34_INTERNAL_7cce4365_4_k_cu_9b29fc274cuda3std6ranges3__45__cpo9iter_moveE)
_ZN34_INTERNAL_7cce4365_4_k_cu_9b29fc274cuda3std6ranges3__45__cpo9iter_moveE:
	.zero		1
	.type		_ZN34_INTERNAL_7cce4365_4_k_cu_9b29fc276thrust24THRUST_300001_SM_1000_NS6system6detail10sequential3seqE,@object
	.size		_ZN34_INTERNAL_7cce4365_4_k_cu_9b29fc276thrust24THRUST_300001_SM_1000_NS6system6detail10sequential3seqE,(.L_32 - _ZN34_INTERNAL_7cce4365_4_k_cu_9b29fc276thrust24THRUST_300001_SM_1000_NS6system6detail10sequential3seqE)
_ZN34_INTERNAL_7cce4365_4_k_cu_9b29fc276thrust24THRUST_300001_SM_1000_NS6system6detail10sequential3seqE:
	.zero		1
.L_32:


//--------------------- .nv.constant0._ZN3cub18CUB_300001_SM_10006detail8for_each13static_kernelINS2_12policy_hub_t12policy_500_tEmN6thrust24THRUST_300001_SM_1000_NS8cuda_cub20__uninitialized_fill7functorINS7_10device_ptrIfEEfEEEEvT0_T1_ --------------------------
	.section	.nv.constant0._ZN3cub18CUB_300001_SM_10006detail8for_each13static_kernelINS2_12policy_hub_t12policy_500_tEmN6thrust24THRUST_300001_SM_1000_NS8cuda_cub20__uninitialized_fill7functorINS7_10device_ptrIfEEfEEEEvT0_T1_,"a",@progbits
	.sectionflags	@""
	.align	4
.nv.constant0._ZN3cub18CUB_300001_SM_10006detail8for_each13static_kernelINS2_12policy_hub_t12policy_500_tEmN6thrust24THRUST_300001_SM_1000_NS8cuda_cub20__uninitialized_fill7functorINS7_10device_ptrIfEEfEEEEvT0_T1_:
	.zero		920


//--------------------- .nv.constant0._ZN3cub18CUB_300001_SM_10006detail8for_each13static_kernelINS2_12policy_hub_t12policy_500_tEmN6thrust24THRUST_300001_SM_1000_NS8cuda_cub20__uninitialized_fill7functorINS7_10device_ptrI6float2EESC_EEEEvT0_T1_ --------------------------
	.section	.nv.constant0._ZN3cub18CUB_300001_SM_10006detail8for_each13static_kernelINS2_12policy_hub_t12policy_500_tEmN6thrust24THRUST_300001_SM_1000_NS8cuda_cub20__uninitialized_fill7functorINS7_10device_ptrI6float2EESC_EEEEvT0_T1_,"a",@progbits
	.sectionflags	@""
	.align	4
.nv.constant0._ZN3cub18CUB_300001_SM_10006detail8for_each13static_kernelINS2_12policy_hub_t12policy_500_tEmN6thrust24THRUST_300001_SM_1000_NS8cuda_cub20__uninitialized_fill7functorINS7_10device_ptrI6float2EESC_EEEEvT0_T1_:
	.zero		920


//--------------------- .nv.constant0._ZN3cub18CUB_300001_SM_10006detail11EmptyKernelIvEEvv --------------------------
	.section	.nv.constant0._ZN3cub18CUB_300001_SM_10006detail11EmptyKernelIvEEvv,"a",@progbits
	.sectionflags	@""
	.align	4
.nv.constant0._ZN3cub18CUB_300001_SM_10006detail11EmptyKernelIvEEvv:
	.zero		896


//--------------------- .nv.constant0._Z23powertime_new_hardcodedP6float2Pf --------------------------
	.section	.nv.constant0._Z23powertime_new_hardcodedP6float2Pf,"a",@progbits
	.sectionflags	@""
	.align	4
.nv.constant0._Z23powertime_new_hardcodedP6float2Pf:
	.zero		912


//--------------------- .nv.constant0._Z13powertime_newP6float2Pfjjjjj --------------------------
	.section	.nv.constant0._Z13powertime_newP6float2Pfjjjjj,"a",@progbits
	.sectionflags	@""
	.align	4
.nv.constant0._Z13powertime_newP6float2Pfjjjjj:
	.zero		932


//--------------------- .nv.constant0._Z18powertime_originalP6float2Pfjjj --------------------------
	.section	.nv.constant0._Z18powertime_originalP6float2Pfjjj,"a",@progbits
	.sectionflags	@""
	.align	4
.nv.constant0._Z18powertime_originalP6float2Pfjjj:
	.zero		924


//--------------------- SYMBOLS --------------------------

	.type		.nv.reservedSmem.offset0,@object
	.size		.nv.reservedSmem.offset0,0x4
